// auto-generated by cutlass_sweep.gemm — config: {"arch": "sm_100", "cluster_m": 1, "cluster_n": 1, "dtype": "int8", "dtype_b": "int8", "layout": "tn", "stages": 0, "tile_k": 64, "tile_m": 64, "tile_n": 256}
#include "cutlass/cutlass.h"
#include "cutlass/gemm/collective/collective_builder.hpp"
#include "cutlass/gemm/device/gemm_universal_adapter.h"
#include "cutlass/gemm/kernel/gemm_universal.hpp"
#include "cutlass/epilogue/collective/collective_builder.hpp"

using ElemA = int8_t;
using ElemB = int8_t;
using ElemCD = int8_t;
using Acc  = int32_t;
using TileShape    = cute::Shape<cute::_64, cute::_256, cute::_64>;
using ClusterShape = cute::Shape<cute::_1, cute::_1, cute::_1>;

using CollectiveEpilogue = typename cutlass::epilogue::collective::CollectiveBuilder<
    cutlass::arch::Sm100, cutlass::arch::OpClassTensorOp,
    TileShape, ClusterShape,
    cutlass::epilogue::collective::EpilogueTileAuto,
    Acc, Acc,
    ElemCD, cutlass::layout::RowMajor, 128 / cutlass::sizeof_bits<ElemCD>::value,
    ElemCD, cutlass::layout::RowMajor, 128 / cutlass::sizeof_bits<ElemCD>::value,
    cutlass::epilogue::collective::EpilogueScheduleAuto
  >::CollectiveOp;

using CollectiveMainloop = typename cutlass::gemm::collective::CollectiveBuilder<
    cutlass::arch::Sm100, cutlass::arch::OpClassTensorOp,
    ElemA, cutlass::layout::ColumnMajor, 128 / cutlass::sizeof_bits<ElemA>::value,
    ElemB, cutlass::layout::RowMajor, 128 / cutlass::sizeof_bits<ElemB>::value,
    Acc,
    TileShape, ClusterShape,
    cutlass::gemm::collective::StageCountAutoCarveout<static_cast<int>(sizeof(typename CollectiveEpilogue::SharedStorage))>,
    cutlass::gemm::collective::KernelScheduleAuto
  >::CollectiveOp;

using GemmKernel = cutlass::gemm::kernel::GemmUniversal<
    cute::Shape<int,int,int,int>,
    CollectiveMainloop,
    CollectiveEpilogue
>;
using Gemm = cutlass::gemm::device::GemmUniversalAdapter<GemmKernel>;

// Force the device kernel symbol into the cubin without needing a host main.
auto* _anchor = &cutlass::device_kernel<GemmKernel>;


// ===== COMPILED SASS (sm_100a) =====

	.target	sm_100a

	.elftype	@"ET_EXEC"


//--------------------- .note.nv.tkinfo           --------------------------
	.section	.note.nv.tkinfo,"",@"SHT_NOTE"
	.sectionflags	@"SHF_NOTE_NV_TKINFO"
	.tkinfo
        /*0018*/ 	.word	0x00000002
        /*0030*/ 	.string	""
        /*0030*/ 	.string	"ptxas"
        /*0030*/ 	.string	"Cuda compilation tools, release 13.0, V13.0.88"
        /*0030*/ 	.string	"Build cuda_13.0.r13.0/compiler.36424714_0"
        /*0030*/ 	.string	"-arch sm_100a -m 64 "



//--------------------- .note.nv.cuinfo           --------------------------
	.section	.note.nv.cuinfo,"",@"SHT_NOTE"
	.sectionflags	@"SHF_NOTE_NV_CUINFO"
        /*0018*/ 	.short	0x0002
        /*001a*/ 	.short	0x0064
        /*001c*/ 	.short	0x0082
	.zero		2


//--------------------- .nv.info                  --------------------------
	.section	.nv.info,"",@"SHT_CUDA_INFO"
	.align	4


	//----- nvinfo : EIATTR_REGCOUNT
	.align		4
        /*0000*/ 	.byte	0x04, 0x2f
        /*0002*/ 	.short	(.L_20 - .L_19)
	.align		4
.L_19:
        /*0004*/ 	.word	index@(_ZN7cutlass13device_kernelINS_4gemm6kernel13GemmUniversalIN4cute5tupleIJiiiiEEENS1_10collective13CollectiveMmaINS1_35MainloopSm100TmaUmmaWarpSpecializedILi10ELi2ELi4ENS5_IJNS4_1CILi1EEESB_SB_EEEEENS5_IJNSA_ILi64EEENSA_ILi256EEESE_EEEaNS5_IJSB_llEEEaSH_NS4_8TiledMMAINS4_8MMA_AtomIJNS4_15SM100_MMA_S8_SSIaaiLi64ELi256ELNS4_4UMMA5MajorE1ELSM_1ELNSL_8SaturateE0EEEEEENS4_6LayoutISC_NS5_IJNSA_ILi0EEESR_SR_EEEEENS5_IJNS4_10UnderscoreESU_SU_EEEEENS4_13SM90_TMA_LOADENS4_14ComposedLayoutINS4_7SwizzleILi2ELi4ELi3EEENS4_18smem_ptr_flag_bitsILi8EEENSQ_INS5_IJSE_NSA_ILi8EEEEEENS5_IJSB_SE_EEEEEEEvNS4_8identityESX_NSY_INSZ_ILi3ELi4ELi3EEES12_NSQ_INS5_IJNSA_ILi128EEES13_EEENS5_IJSB_S1A_EEEEEEEvS18_EENS_8epilogue10collective18CollectiveEpilogueINS1G_23Sm100TmaWarpSpecializedILi4ELi2ELi32ELb0ELb0EEEJSG_NS5_IJNSQ_ISE_SB_EES1L_EEEaNS5_IJlSB_lEEEaS1N_NS1G_6fusion15FusionCallbacksIS1K_NS1O_17LinearCombinationIaiaiLNS_15FloatRoundStyleE2EEESG_S1M_JEEENS4_5SM1004TMEM4LOAD26SM100_TMEM_LOAD_16dp32b32xESX_NSY_IS10_S12_NSQ_INS5_IJS13_SE_EEENS5_IJSE_SB_EEEEEEENS4_39AutoVectorizingCopyWithAssumedAlignmentILi128EEENS4_14SM90_TMA_STOREES21_S23_S23_EEEvvEEEEvNT_6ParamsE)
        /*0008*/ 	.word	0x0000007a


	//----- nvinfo : EIATTR_FRAME_SIZE
	.align		4
.L_20:
        /*000c*/ 	.byte	0x04, 0x11
        /*000e*/ 	.short	(.L_22 - .L_21)
	.align		4
.L_21:
        /*0010*/ 	.word	index@($__internal_2_$__cuda_sm10x_tcgen05_guardrail_trap_unallocated_columns_being_dealloced)
        /*0014*/ 	.word	0x00000000


	//----- nvinfo : EIATTR_FRAME_SIZE
	.align		4
.L_22:
        /*0018*/ 	.byte	0x04, 0x11
        /*001a*/ 	.short	(.L_24 - .L_23)
	.align		4
.L_23:
        /*001c*/ 	.word	index@($__internal_1_$__cuda_sm10x_tcgen05_guardrail_trap_phase_invalid_during_alloc)
        /*0020*/ 	.word	0x00000000


	//----- nvinfo : EIATTR_FRAME_SIZE
	.align		4
.L_24:
        /*0024*/ 	.byte	0x04, 0x11
        /*0026*/ 	.short	(.L_26 - .L_25)
	.align		4
.L_25:
        /*0028*/ 	.word	index@($__internal_0_$__cuda_sm10x_tcgen05_guardrail_trap_col_being_dealloced_not_returned_by_alloc)
        /*002c*/ 	.word	0x00000000


	//----- nvinfo : EIATTR_FRAME_SIZE
	.align		4
.L_26:
        /*0030*/ 	.byte	0x04, 0x11
        /*0032*/ 	.short	(.L_28 - .L_27)
	.align		4
.L_27:
        /*0034*/ 	.word	index@(_ZN7cutlass13device_kernelINS_4gemm6kernel13GemmUniversalIN4cute5tupleIJiiiiEEENS1_10collective13CollectiveMmaINS1_35MainloopSm100TmaUmmaWarpSpecializedILi10ELi2ELi4ENS5_IJNS4_1CILi1EEESB_SB_EEEEENS5_IJNSA_ILi64EEENSA_ILi256EEESE_EEEaNS5_IJSB_llEEEaSH_NS4_8TiledMMAINS4_8MMA_AtomIJNS4_15SM100_MMA_S8_SSIaaiLi64ELi256ELNS4_4UMMA5MajorE1ELSM_1ELNSL_8SaturateE0EEEEEENS4_6LayoutISC_NS5_IJNSA_ILi0EEESR_SR_EEEEENS5_IJNS4_10UnderscoreESU_SU_EEEEENS4_13SM90_TMA_LOADENS4_14ComposedLayoutINS4_7SwizzleILi2ELi4ELi3EEENS4_18smem_ptr_flag_bitsILi8EEENSQ_INS5_IJSE_NSA_ILi8EEEEEENS5_IJSB_SE_EEEEEEEvNS4_8identityESX_NSY_INSZ_ILi3ELi4ELi3EEES12_NSQ_INS5_IJNSA_ILi128EEES13_EEENS5_IJSB_S1A_EEEEEEEvS18_EENS_8epilogue10collective18CollectiveEpilogueINS1G_23Sm100TmaWarpSpecializedILi4ELi2ELi32ELb0ELb0EEEJSG_NS5_IJNSQ_ISE_SB_EES1L_EEEaNS5_IJlSB_lEEEaS1N_NS1G_6fusion15FusionCallbacksIS1K_NS1O_17LinearCombinationIaiaiLNS_15FloatRoundStyleE2EEESG_S1M_JEEENS4_5SM1004TMEM4LOAD26SM100_TMEM_LOAD_16dp32b32xESX_NSY_IS10_S12_NSQ_INS5_IJS13_SE_EEENS5_IJSE_SB_EEEEEEENS4_39AutoVectorizingCopyWithAssumedAlignmentILi128EEENS4_14SM90_TMA_STOREES21_S23_S23_EEEvvEEEEvNT_6ParamsE)
        /*0038*/ 	.word	0x00000000


	//----- nvinfo : EIATTR_MIN_STACK_SIZE
	.align		4
.L_28:
        /*003c*/ 	.byte	0x04, 0x12
        /*003e*/ 	.short	(.L_30 - .L_29)
	.align		4
.L_29:
        /*0040*/ 	.word	index@(_ZN7cutlass13device_kernelINS_4gemm6kernel13GemmUniversalIN4cute5tupleIJiiiiEEENS1_10collective13CollectiveMmaINS1_35MainloopSm100TmaUmmaWarpSpecializedILi10ELi2ELi4ENS5_IJNS4_1CILi1EEESB_SB_EEEEENS5_IJNSA_ILi64EEENSA_ILi256EEESE_EEEaNS5_IJSB_llEEEaSH_NS4_8TiledMMAINS4_8MMA_AtomIJNS4_15SM100_MMA_S8_SSIaaiLi64ELi256ELNS4_4UMMA5MajorE1ELSM_1ELNSL_8SaturateE0EEEEEENS4_6LayoutISC_NS5_IJNSA_ILi0EEESR_SR_EEEEENS5_IJNS4_10UnderscoreESU_SU_EEEEENS4_13SM90_TMA_LOADENS4_14ComposedLayoutINS4_7SwizzleILi2ELi4ELi3EEENS4_18smem_ptr_flag_bitsILi8EEENSQ_INS5_IJSE_NSA_ILi8EEEEEENS5_IJSB_SE_EEEEEEEvNS4_8identityESX_NSY_INSZ_ILi3ELi4ELi3EEES12_NSQ_INS5_IJNSA_ILi128EEES13_EEENS5_IJSB_S1A_EEEEEEEvS18_EENS_8epilogue10collective18CollectiveEpilogueINS1G_23Sm100TmaWarpSpecializedILi4ELi2ELi32ELb0ELb0EEEJSG_NS5_IJNSQ_ISE_SB_EES1L_EEEaNS5_IJlSB_lEEEaS1N_NS1G_6fusion15FusionCallbacksIS1K_NS1O_17LinearCombinationIaiaiLNS_15FloatRoundStyleE2EEESG_S1M_JEEENS4_5SM1004TMEM4LOAD26SM100_TMEM_LOAD_16dp32b32xESX_NSY_IS10_S12_NSQ_INS5_IJS13_SE_EEENS5_IJSE_SB_EEEEEEENS4_39AutoVectorizingCopyWithAssumedAlignmentILi128EEENS4_14SM90_TMA_STOREES21_S23_S23_EEEvvEEEEvNT_6ParamsE)
        /*0044*/ 	.word	0x00000000
.L_30:


//--------------------- .nv.compat                --------------------------
	.section	.nv.compat,"",@"SHT_CUDA_COMPAT_INFO"
	.align	4
        /*0000*/ 	.byte	0x02, 0x09, 0x01, 0x00, 0x02, 0x02, 0x03, 0x00, 0x02, 0x05, 0x06, 0x00, 0x03, 0x07, 0x01, 0x01
        /*0010*/ 	.byte	0x02, 0x03, 0x01, 0x00, 0x02, 0x06, 0x01, 0x00, 0x04, 0x0b, 0x08, 0x00, 0x01, 0x00, 0x00, 0x00
        /*0020*/ 	.byte	0x00, 0x00, 0x00, 0x00


//--------------------- .nv.info._ZN7cutlass13device_kernelINS_4gemm6kernel13GemmUniversalIN4cute5tupleIJiiiiEEENS1_10collective13CollectiveMmaINS1_35MainloopSm100TmaUmmaWarpSpecializedILi10ELi2ELi4ENS5_IJNS4_1CILi1EEESB_SB_EEEEENS5_IJNSA_ILi64EEENSA_ILi256EEESE_EEEaNS5_IJSB_llEEEaSH_NS4_8TiledMMAINS4_8MMA_AtomIJNS4_15SM100_MMA_S8_SSIaaiLi64ELi256ELNS4_4UMMA5MajorE1ELSM_1ELNSL_8SaturateE0EEEEEENS4_6LayoutISC_NS5_IJNSA_ILi0EEESR_SR_EEEEENS5_IJNS4_10UnderscoreESU_SU_EEEEENS4_13SM90_TMA_LOADENS4_14ComposedLayoutINS4_7SwizzleILi2ELi4ELi3EEENS4_18smem_ptr_flag_bitsILi8EEENSQ_INS5_IJSE_NSA_ILi8EEEEEENS5_IJSB_SE_EEEEEEEvNS4_8identityESX_NSY_INSZ_ILi3ELi4ELi3EEES12_NSQ_INS5_IJNSA_ILi128EEES13_EEENS5_IJSB_S1A_EEEEEEEvS18_EENS_8epilogue10collective18CollectiveEpilogueINS1G_23Sm100TmaWarpSpecializedILi4ELi2ELi32ELb0ELb0EEEJSG_NS5_IJNSQ_ISE_SB_EES1L_EEEaNS5_IJlSB_lEEEaS1N_NS1G_6fusion15FusionCallbacksIS1K_NS1O_17LinearCombinationIaiaiLNS_15FloatRoundStyleE2EEESG_S1M_JEEENS4_5SM1004TMEM4LOAD26SM100_TMEM_LOAD_16dp32b32xESX_NSY_IS10_S12_NSQ_INS5_IJS13_SE_EEENS5_IJSE_SB_EEEEEEENS4_39AutoVectorizingCopyWithAssumedAlignmentILi128EEENS4_14SM90_TMA_STOREES21_S23_S23_EEEvvEEEEvNT_6ParamsE --------------------------
	.section	.nv.info._ZN7cutlass13device_kernelINS_4gemm6kernel13GemmUniversalIN4cute5tupleIJiiiiEEENS1_10collective13CollectiveMmaINS1_35MainloopSm100TmaUmmaWarpSpecializedILi10ELi2ELi4ENS5_IJNS4_1CILi1EEESB_SB_EEEEENS5_IJNSA_ILi64EEENSA_ILi256EEESE_EEEaNS5_IJSB_llEEEaSH_NS4_8TiledMMAINS4_8MMA_AtomIJNS4_15SM100_MMA_S8_SSIaaiLi64ELi256ELNS4_4UMMA5MajorE1ELSM_1ELNSL_8SaturateE0EEEEEENS4_6LayoutISC_NS5_IJNSA_ILi0EEESR_SR_EEEEENS5_IJNS4_10UnderscoreESU_SU_EEEEENS4_13SM90_TMA_LOADENS4_14ComposedLayoutINS4_7SwizzleILi2ELi4ELi3EEENS4_18smem_ptr_flag_bitsILi8EEENSQ_INS5_IJSE_NSA_ILi8EEEEEENS5_IJSB_SE_EEEEEEEvNS4_8identityESX_NSY_INSZ_ILi3ELi4ELi3EEES12_NSQ_INS5_IJNSA_ILi128EEES13_EEENS5_IJSB_S1A_EEEEEEEvS18_EENS_8epilogue10collective18CollectiveEpilogueINS1G_23Sm100TmaWarpSpecializedILi4ELi2ELi32ELb0ELb0EEEJSG_NS5_IJNSQ_ISE_SB_EES1L_EEEaNS5_IJlSB_lEEEaS1N_NS1G_6fusion15FusionCallbacksIS1K_NS1O_17LinearCombinationIaiaiLNS_15FloatRoundStyleE2EEESG_S1M_JEEENS4_5SM1004TMEM4LOAD26SM100_TMEM_LOAD_16dp32b32xESX_NSY_IS10_S12_NSQ_INS5_IJS13_SE_EEENS5_IJSE_SB_EEEEEEENS4_39AutoVectorizingCopyWithAssumedAlignmentILi128EEENS4_14SM90_TMA_STOREES21_S23_S23_EEEvvEEEEvNT_6ParamsE,"",@"SHT_CUDA_INFO"
	.sectionflags	@""
	.align	4


	//----- nvinfo : EIATTR_CUDA_API_VERSION
	.align		4
        /*0000*/ 	.byte	0x04, 0x37
        /*0002*/ 	.short	(.L_32 - .L_31)
.L_31:
        /*0004*/ 	.word	0x00000082


	//----- nvinfo : EIATTR_KPARAM_INFO
	.align		4
.L_32:
        /*0008*/ 	.byte	0x04, 0x17
        /*000a*/ 	.short	(.L_34 - .L_33)
.L_33:
        /*000c*/ 	.word	0x00000000
        /*0010*/ 	.short	0x0000
        /*0012*/ 	.short	0x0000
        /*0014*/ 	.byte	0x00, 0xf0, 0x01, 0x20


	//----- nvinfo : EIATTR_AT_ENTRY_FRAGMENTS
	.align		4
.L_34:
        /*0018*/ 	.byte	0x04, 0x4f
        /*001a*/ 	.short	(.L_36 - .L_35)


	//   ....[0]....
.L_35:
        /*001c*/ 	.word	0x00000006


	//----- nvinfo : EIATTR_RESERVED_SMEM_USED
	.align		4
.L_36:
        /*0020*/ 	.byte	0x01, 0x41
	.zero		2


	//----- nvinfo : EIATTR_SPARSE_MMA_MASK
	.align		4
        /*0024*/ 	.byte	0x03, 0x50
        /*0026*/ 	.short	0x0000


	//----- nvinfo : EIATTR_TCGEN05_1CTA_USED
	.align		4
        /*0028*/ 	.byte	0x01, 0x51
	.zero		2


	//----- nvinfo : EIATTR_MAXREG_COUNT
	.align		4
        /*002c*/ 	.byte	0x03, 0x1b
        /*002e*/ 	.short	0x00ff


	//----- nvinfo : EIATTR_NUM_BARRIERS
	.align		4
        /*0030*/ 	.byte	0x02, 0x4c
        /*0032*/ 	.byte	0x07
	.zero		1


	//----- nvinfo : EIATTR_EXTERNS
	.align		4
        /*0034*/ 	.byte	0x04, 0x0f
        /*0036*/ 	.short	(.L_38 - .L_37)


	//   ....[0]....
	.align		4
.L_37:
        /*0038*/ 	.word	index@(__assertfail)


	//----- nvinfo : EIATTR_MERCURY_ISA_VERSION
	.align		4
.L_38:
        /*003c*/ 	.byte	0x03, 0x5f
        /*003e*/ 	.short	0x0101


	//----- nvinfo : EIATTR_INT_WARP_WIDE_INSTR_OFFSETS
	.align		4
        /*0040*/ 	.byte	0x04, 0x31
        /*0042*/ 	.short	(.L_40 - .L_39)


	//   ....[0]....
.L_39:
        /*0044*/ 	.word	0x00001f90


	//   ....[1]....
        /*0048*/ 	.word	0x00003cb0


	//   ....[2]....
        /*004c*/ 	.word	0x00003cd0


	//   ....[3]....
        /*0050*/ 	.word	0x00003d00


	//   ....[4]....
        /*0054*/ 	.word	0x00004640


	//   ....[5]....
        /*0058*/ 	.word	0x000046b0


	//   ....[6]....
        /*005c*/ 	.word	0x00004790


	//   ....[7]....
        /*0060*/ 	.word	0x00004810


	//   ....[8]....
        /*0064*/ 	.word	0x00004920


	//   ....[9]....
        /*0068*/ 	.word	0x000049b0


	//   ....[10]....
        /*006c*/ 	.word	0x00004b90


	//   ....[11]....
        /*0070*/ 	.word	0x00004cf0


	//----- nvinfo : EIATTR_COOP_GROUP_MASK_REGIDS
	.align		4
.L_40:
        /*0074*/ 	.byte	0x04, 0x29
        /*0076*/ 	.short	(.L_42 - .L_41)


	//   ....[0]....
.L_41:
        /*0078*/ 	.word	0xffffffff


	//   ....[1]....
        /*007c*/ 	.word	0xffffffff


	//   ....[2]....
        /*0080*/ 	.word	0xffffffff


	//   ....[3]....
        /*0084*/ 	.word	0xffffffff


	//   ....[4]....
        /*0088*/ 	.word	0xffffffff


	//   ....[5]....
        /*008c*/ 	.word	0xffffffff


	//   ....[6]....
        /*0090*/ 	.word	0xffffffff


	//   ....[7]....
        /*0094*/ 	.word	0xffffffff


	//   ....[8]....
        /*0098*/ 	.word	0xffffffff


	//   ....[9]....
        /*009c*/ 	.word	0xffffffff


	//   ....[10]....
        /*00a0*/ 	.word	0xffffffff


	//   ....[11]....
        /*00a4*/ 	.word	0xffffffff


	//   ....[12]....
        /*00a8*/ 	.word	0xffffffff


	//----- nvinfo : EIATTR_COOP_GROUP_INSTR_OFFSETS
	.align		4
.L_42:
        /*00ac*/ 	.byte	0x04, 0x28
        /*00ae*/ 	.short	(.L_44 - .L_43)


	//   ....[0]....
.L_43:
        /*00b0*/ 	.word	0x00000090


	//   ....[1]....
        /*00b4*/ 	.word	0x000004d0


	//   ....[2]....
        /*00b8*/ 	.word	0x00000730


	//   ....[3]....
        /*00bc*/ 	.word	0x000008d0


	//   ....[4]....
        /*00c0*/ 	.word	0x000009d0


	//   ....[5]....
        /*00c4*/ 	.word	0x00000b40


	//   ....[6]....
        /*00c8*/ 	.word	0x00000ce0


	//   ....[7]....
        /*00cc*/ 	.word	0x00001e70


	//   ....[8]....
        /*00d0*/ 	.word	0x00002fb0


	//   ....[9]....
        /*00d4*/ 	.word	0x000031c0


	//   ....[10]....
        /*00d8*/ 	.word	0x000031f0


	//   ....[11]....
        /*00dc*/ 	.word	0x00003b90


	//   ....[12]....
        /*00e0*/ 	.word	0x00003dc0


	//----- nvinfo : EIATTR_VRC_CTA_INIT_COUNT
	.align		4
.L_44:
        /*00e4*/ 	.byte	0x02, 0x4a
        /*00e6*/ 	.byte	0x80
	.zero		1


	//----- nvinfo : EIATTR_SYSCALL_OFFSETS
	.align		4
        /*00e8*/ 	.byte	0x04, 0x46
        /*00ea*/ 	.short	(.L_46 - .L_45)


	//   ....[0]....
.L_45:
        /*00ec*/ 	.word	0x00005780


	//   ....[1]....
        /*00f0*/ 	.word	0x000058c0


	//   ....[2]....
        /*00f4*/ 	.word	0x000060c0


	//   ....[3]....
        /*00f8*/ 	.word	0x00006e70


	//   ....[4]....
        /*00fc*/ 	.word	0x00007bb0


	//   ....[5]....
        /*0100*/ 	.word	0x00008920


	//----- nvinfo : EIATTR_MBARRIER_INSTR_OFFSETS
	.align		4
.L_46:
        /*0104*/ 	.byte	0x04, 0x39
        /*0106*/ 	.short	(.L_48 - .L_47)


	//   ....[0]....
.L_47:
        /*0108*/ 	.word	0x000005d0
        /*010c*/ 	.word	0x000000ff
        /*0110*/ 	.word	0x00000000
        /*0114*/ 	.short	0x0100
        /*0116*/ 	.byte	0x05
	.zero		1


	//   ....[1]....
        /*0118*/ 	.word	0x000005e0
        /*011c*/ 	.word	0x000000ff
        /*0120*/ 	.word	0x00000050
        /*0124*/ 	.short	0x0100
        /*0126*/ 	.byte	0x05
	.zero		1


	//   ....[2]....
        /*0128*/ 	.word	0x000005f0
        /*012c*/ 	.word	0x000000ff
        /*0130*/ 	.word	0x00000008
        /*0134*/ 	.short	0x0100
        /*0136*/ 	.byte	0x05
	.zero		1


	//   ....[3]....
        /*0138*/ 	.word	0x00000600
        /*013c*/ 	.word	0x000000ff
        /*0140*/ 	.word	0x00000058
        /*0144*/ 	.short	0x0100
        /*0146*/ 	.byte	0x05
	.zero		1


	//   ....[4]....
        /*0148*/ 	.word	0x00000610
        /*014c*/ 	.word	0x000000ff
        /*0150*/ 	.word	0x00000010
        /*0154*/ 	.short	0x0100
        /*0156*/ 	.byte	0x05
	.zero		1


	//   ....[5]....
        /*0158*/ 	.word	0x00000620
        /*015c*/ 	.word	0x000000ff
        /*0160*/ 	.word	0x00000060
        /*0164*/ 	.short	0x0100
        /*0166*/ 	.byte	0x05
	.zero		1


	//   ....[6]....
        /*0168*/ 	.word	0x00000630
        /*016c*/ 	.word	0x000000ff
        /*0170*/ 	.word	0x00000018
        /*0174*/ 	.short	0x0100
        /*0176*/ 	.byte	0x05
	.zero		1


	//   ....[7]....
        /*0178*/ 	.word	0x00000640
        /*017c*/ 	.word	0x000000ff
        /*0180*/ 	.word	0x00000068
        /*0184*/ 	.short	0x0100
        /*0186*/ 	.byte	0x05
	.zero		1


	//   ....[8]....
        /*0188*/ 	.word	0x00000650
        /*018c*/ 	.word	0x000000ff
        /*0190*/ 	.word	0x00000020
        /*0194*/ 	.short	0x0100
        /*0196*/ 	.byte	0x05
	.zero		1


	//   ....[9]....
        /*0198*/ 	.word	0x00000660
        /*019c*/ 	.word	0x000000ff
        /*01a0*/ 	.word	0x00000070
        /*01a4*/ 	.short	0x0100
        /*01a6*/ 	.byte	0x05
	.zero		1


	//   ....[10]....
        /*01a8*/ 	.word	0x00000670
        /*01ac*/ 	.word	0x000000ff
        /*01b0*/ 	.word	0x00000028
        /*01b4*/ 	.short	0x0100
        /*01b6*/ 	.byte	0x05
	.zero		1


	//   ....[11]....
        /*01b8*/ 	.word	0x00000680
        /*01bc*/ 	.word	0x000000ff
        /*01c0*/ 	.word	0x00000078
        /*01c4*/ 	.short	0x0100
        /*01c6*/ 	.byte	0x05
	.zero		1


	//   ....[12]....
        /*01c8*/ 	.word	0x00000690
        /*01cc*/ 	.word	0x000000ff
        /*01d0*/ 	.word	0x00000030
        /*01d4*/ 	.short	0x0100
        /*01d6*/ 	.byte	0x05
	.zero		1


	//   ....[13]....
        /*01d8*/ 	.word	0x000006a0
        /*01dc*/ 	.word	0x000000ff
        /*01e0*/ 	.word	0x00000080
        /*01e4*/ 	.short	0x0100
        /*01e6*/ 	.byte	0x05
	.zero		1


	//   ....[14]....
        /*01e8*/ 	.word	0x000006b0
        /*01ec*/ 	.word	0x000000ff
        /*01f0*/ 	.word	0x00000038
        /*01f4*/ 	.short	0x0100
        /*01f6*/ 	.byte	0x05
	.zero		1


	//   ....[15]....
        /*01f8*/ 	.word	0x000006c0
        /*01fc*/ 	.word	0x000000ff
        /*0200*/ 	.word	0x00000088
        /*0204*/ 	.short	0x0100
        /*0206*/ 	.byte	0x05
	.zero		1


	//   ....[16]....
        /*0208*/ 	.word	0x000006d0
        /*020c*/ 	.word	0x000000ff
        /*0210*/ 	.word	0x00000040
        /*0214*/ 	.short	0x0100
        /*0216*/ 	.byte	0x05
	.zero		1


	//   ....[17]....
        /*0218*/ 	.word	0x000006e0
        /*021c*/ 	.word	0x000000ff
        /*0220*/ 	.word	0x00000090
        /*0224*/ 	.short	0x0100
        /*0226*/ 	.byte	0x05
	.zero		1


	//   ....[18]....
        /*0228*/ 	.word	0x000006f0
        /*022c*/ 	.word	0x000000ff
        /*0230*/ 	.word	0x00000048
        /*0234*/ 	.short	0x0100
        /*0236*/ 	.byte	0x05
	.zero		1


	//   ....[19]....
        /*0238*/ 	.word	0x00000700
        /*023c*/ 	.word	0x000000ff
        /*0240*/ 	.word	0x00000098
        /*0244*/ 	.short	0x0100
        /*0246*/ 	.byte	0x05
	.zero		1


	//   ....[20]....
        /*0248*/ 	.word	0x00000840
        /*024c*/ 	.word	0x000000ff
        /*0250*/ 	.word	0x000000a0
        /*0254*/ 	.short	0x0100
        /*0256*/ 	.byte	0x07
	.zero		1


	//   ....[21]....
        /*0258*/ 	.word	0x00000850
        /*025c*/ 	.word	0x000000ff
        /*0260*/ 	.word	0x000000c0
        /*0264*/ 	.short	0x0100
        /*0266*/ 	.byte	0x07
	.zero		1


	//   ....[22]....
        /*0268*/ 	.word	0x00000860
        /*026c*/ 	.word	0x000000ff
        /*0270*/ 	.word	0x000000a8
        /*0274*/ 	.short	0x0100
        /*0276*/ 	.byte	0x07
	.zero		1


	//   ....[23]....
        /*0278*/ 	.word	0x00000870
        /*027c*/ 	.word	0x000000ff
        /*0280*/ 	.word	0x000000c8
        /*0284*/ 	.short	0x0100
        /*0286*/ 	.byte	0x07
	.zero		1


	//   ....[24]....
        /*0288*/ 	.word	0x00000880
        /*028c*/ 	.word	0x000000ff
        /*0290*/ 	.word	0x000000b0
        /*0294*/ 	.short	0x0100
        /*0296*/ 	.byte	0x07
	.zero		1


	//   ....[25]....
        /*0298*/ 	.word	0x00000890
        /*029c*/ 	.word	0x000000ff
        /*02a0*/ 	.word	0x000000d0
        /*02a4*/ 	.short	0x0100
        /*02a6*/ 	.byte	0x07
	.zero		1


	//   ....[26]....
        /*02a8*/ 	.word	0x000008a0
        /*02ac*/ 	.word	0x000000ff
        /*02b0*/ 	.word	0x000000b8
        /*02b4*/ 	.short	0x0100
        /*02b6*/ 	.byte	0x07
	.zero		1


	//   ....[27]....
        /*02b8*/ 	.word	0x000008b0
        /*02bc*/ 	.word	0x000000ff
        /*02c0*/ 	.word	0x000000d8
        /*02c4*/ 	.short	0x0100
        /*02c6*/ 	.byte	0x07
	.zero		1


	//   ....[28]....
        /*02c8*/ 	.word	0x000009a0
        /*02cc*/ 	.word	0x000000ff
        /*02d0*/ 	.word	0x000000e0
        /*02d4*/ 	.short	0x0100
        /*02d6*/ 	.byte	0x05
	.zero		1


	//   ....[29]....
        /*02d8*/ 	.word	0x000009b0
        /*02dc*/ 	.word	0x000000ff
        /*02e0*/ 	.word	0x000000e8
        /*02e4*/ 	.short	0x0100
        /*02e6*/ 	.byte	0x05
	.zero		1


	//   ....[30]....
        /*02e8*/ 	.word	0x00000af0
        /*02ec*/ 	.word	0x000000ff
        /*02f0*/ 	.word	0x000000f0
        /*02f4*/ 	.short	0x0100
        /*02f6*/ 	.byte	0x05
	.zero		1


	//   ....[31]....
        /*02f8*/ 	.word	0x00000b00
        /*02fc*/ 	.word	0x000000ff
        /*0300*/ 	.word	0x00000100
        /*0304*/ 	.short	0x0100
        /*0306*/ 	.byte	0x05
	.zero		1


	//   ....[32]....
        /*0308*/ 	.word	0x00000b10
        /*030c*/ 	.word	0x000000ff
        /*0310*/ 	.word	0x000000f8
        /*0314*/ 	.short	0x0100
        /*0316*/ 	.byte	0x05
	.zero		1


	//   ....[33]....
        /*0318*/ 	.word	0x00000b20
        /*031c*/ 	.word	0x000000ff
        /*0320*/ 	.word	0x00000108
        /*0324*/ 	.short	0x0100
        /*0326*/ 	.byte	0x05
	.zero		1


	//   ....[34]....
        /*0328*/ 	.word	0x00000c50
        /*032c*/ 	.word	0x000000ff
        /*0330*/ 	.word	0x00000110
        /*0334*/ 	.short	0x0100
        /*0336*/ 	.byte	0x07
	.zero		1


	//   ....[35]....
        /*0338*/ 	.word	0x00000c60
        /*033c*/ 	.word	0x000000ff
        /*0340*/ 	.word	0x00000130
        /*0344*/ 	.short	0x0100
        /*0346*/ 	.byte	0x07
	.zero		1


	//   ....[36]....
        /*0348*/ 	.word	0x00000c70
        /*034c*/ 	.word	0x000000ff
        /*0350*/ 	.word	0x00000118
        /*0354*/ 	.short	0x0100
        /*0356*/ 	.byte	0x07
	.zero		1


	//   ....[37]....
        /*0358*/ 	.word	0x00000c80
        /*035c*/ 	.word	0x000000ff
        /*0360*/ 	.word	0x00000138
        /*0364*/ 	.short	0x0100
        /*0366*/ 	.byte	0x07
	.zero		1


	//   ....[38]....
        /*0368*/ 	.word	0x00000c90
        /*036c*/ 	.word	0x000000ff
        /*0370*/ 	.word	0x00000120
        /*0374*/ 	.short	0x0100
        /*0376*/ 	.byte	0x07
	.zero		1


	//   ....[39]....
        /*0378*/ 	.word	0x00000ca0
        /*037c*/ 	.word	0x000000ff
        /*0380*/ 	.word	0x00000140
        /*0384*/ 	.short	0x0100
        /*0386*/ 	.byte	0x07
	.zero		1


	//   ....[40]....
        /*0388*/ 	.word	0x00000cb0
        /*038c*/ 	.word	0x000000ff
        /*0390*/ 	.word	0x00000128
        /*0394*/ 	.short	0x0100
        /*0396*/ 	.byte	0x07
	.zero		1


	//   ....[41]....
        /*0398*/ 	.word	0x00000cc0
        /*039c*/ 	.word	0x000000ff
        /*03a0*/ 	.word	0x00000148
        /*03a4*/ 	.short	0x0100
        /*03a6*/ 	.byte	0x07
	.zero		1


	//   ....[42]....
        /*03a8*/ 	.word	0x00000db0
        /*03ac*/ 	.word	0x000000ff
        /*03b0*/ 	.word	0x00000150
        /*03b4*/ 	.short	0x0100
        /*03b6*/ 	.byte	0x05
	.zero		1


	//   ....[43]....
        /*03b8*/ 	.word	0x00000dc0
        /*03bc*/ 	.word	0x000000ff
        /*03c0*/ 	.word	0x00000160
        /*03c4*/ 	.short	0x0100
        /*03c6*/ 	.byte	0x05
	.zero		1


	//   ....[44]....
        /*03c8*/ 	.word	0x00000dd0
        /*03cc*/ 	.word	0x000000ff
        /*03d0*/ 	.word	0x00000158
        /*03d4*/ 	.short	0x0100
        /*03d6*/ 	.byte	0x05
	.zero		1


	//   ....[45]....
        /*03d8*/ 	.word	0x00000de0
        /*03dc*/ 	.word	0x000000ff
        /*03e0*/ 	.word	0x00000168
        /*03e4*/ 	.short	0x0100
        /*03e6*/ 	.byte	0x05
	.zero		1


	//   ....[46]....
        /*03e8*/ 	.word	0x000016b0
        /*03ec*/ 	.word	0x00000003
        /*03f0*/ 	.word	0x00000160
        /*03f4*/ 	.short	0x010a
        /*03f6*/ 	.byte	0xff
	.zero		1


	//   ....[47]....
        /*03f8*/ 	.word	0x000016e0
        /*03fc*/ 	.word	0x00000003
        /*0400*/ 	.word	0x00000150
        /*0404*/ 	.short	0x0101
        /*0406*/ 	.byte	0xff
	.zero		1


	//   ....[48]....
        /*0408*/ 	.word	0x000017b0
        /*040c*/ 	.word	0x000000ff
        /*0410*/ 	.word	0x00000050
        /*0414*/ 	.short	0x010a
        /*0416*/ 	.byte	0x08
	.zero		1


	//   ....[49]....
        /*0418*/ 	.word	0x00001860
        /*041c*/ 	.word	0x000000ff
        /*0420*/ 	.word	0x00000050
        /*0424*/ 	.short	0x010a
        /*0426*/ 	.byte	0x21
	.zero		1


	//   ....[50]....
        /*0428*/ 	.word	0x000019b0
        /*042c*/ 	.word	0x000000ff
        /*0430*/ 	.word	0x00000050
        /*0434*/ 	.short	0x010a
        /*0436*/ 	.byte	0x08
	.zero		1


	//   ....[51]....
        /*0438*/ 	.word	0x00001b10
        /*043c*/ 	.word	0x000000ff
        /*0440*/ 	.word	0x000000e8
        /*0444*/ 	.short	0x0101
        /*0446*/ 	.byte	0x04
	.zero		1


	//   ....[52]....
        /*0448*/ 	.word	0x00001b30
        /*044c*/ 	.word	0x000000ff
        /*0450*/ 	.word	0x00000050
        /*0454*/ 	.short	0x010a
        /*0456*/ 	.byte	0x08
	.zero		1


	//   ....[53]....
        /*0458*/ 	.word	0x00001bc0
        /*045c*/ 	.word	0x000000ff
        /*0460*/ 	.word	0x00000050
        /*0464*/ 	.short	0x010a
        /*0466*/ 	.byte	0x19
	.zero		1


	//   ....[54]....
        /*0468*/ 	.word	0x00001d10
        /*046c*/ 	.word	0x000000ff
        /*0470*/ 	.word	0x00000050
        /*0474*/ 	.short	0x010a
        /*0476*/ 	.byte	0x08
	.zero		1


	//   ....[55]....
        /*0478*/ 	.word	0x00001ea0
        /*047c*/ 	.word	0x00000002
        /*0480*/ 	.word	0x000000f0
        /*0484*/ 	.short	0x010a
        /*0486*/ 	.byte	0xff
	.zero		1


	//   ....[56]....
        /*0488*/ 	.word	0x00001f60
        /*048c*/ 	.word	0x00000002
        /*0490*/ 	.word	0x00000000
        /*0494*/ 	.short	0x0101
        /*0496*/ 	.byte	0xff
	.zero		1


	//   ....[57]....
        /*0498*/ 	.word	0x000024c0
        /*049c*/ 	.word	0x000000ff
        /*04a0*/ 	.word	0x00000000
        /*04a4*/ 	.short	0x010a
        /*04a6*/ 	.byte	0x05
	.zero		1


	//   ....[58]....
        /*04a8*/ 	.word	0x00002550
        /*04ac*/ 	.word	0x000000ff
        /*04b0*/ 	.word	0x00000000
        /*04b4*/ 	.short	0x010a
        /*04b6*/ 	.byte	0x05
	.zero		1


	//   ....[59]....
        /*04b8*/ 	.word	0x000025e0
        /*04bc*/ 	.word	0x000000ff
        /*04c0*/ 	.word	0x00000000
        /*04c4*/ 	.short	0x010a
        /*04c6*/ 	.byte	0x05
	.zero		1


	//   ....[60]....
        /*04c8*/ 	.word	0x00002670
        /*04cc*/ 	.word	0x000000ff
        /*04d0*/ 	.word	0x00000000
        /*04d4*/ 	.short	0x010a
        /*04d6*/ 	.byte	0x05
	.zero		1


	//   ....[61]....
        /*04d8*/ 	.word	0x00002700
        /*04dc*/ 	.word	0x000000ff
        /*04e0*/ 	.word	0x00000000
        /*04e4*/ 	.short	0x010a
        /*04e6*/ 	.byte	0x05
	.zero		1


	//   ....[62]....
        /*04e8*/ 	.word	0x00002790
        /*04ec*/ 	.word	0x000000ff
        /*04f0*/ 	.word	0x00000000
        /*04f4*/ 	.short	0x010a
        /*04f6*/ 	.byte	0x05
	.zero		1


	//   ....[63]....
        /*04f8*/ 	.word	0x00002820
        /*04fc*/ 	.word	0x000000ff
        /*0500*/ 	.word	0x00000000
        /*0504*/ 	.short	0x010a
        /*0506*/ 	.byte	0x05
	.zero		1


	//   ....[64]....
        /*0508*/ 	.word	0x000028b0
        /*050c*/ 	.word	0x000000ff
        /*0510*/ 	.word	0x00000000
        /*0514*/ 	.short	0x010a
        /*0516*/ 	.byte	0x05
	.zero		1


	//   ....[65]....
        /*0518*/ 	.word	0x00002940
        /*051c*/ 	.word	0x000000ff
        /*0520*/ 	.word	0x00000000
        /*0524*/ 	.short	0x010a
        /*0526*/ 	.byte	0x05
	.zero		1


	//   ....[66]....
        /*0528*/ 	.word	0x000029e0
        /*052c*/ 	.word	0x00000000
        /*0530*/ 	.word	0x00000000
        /*0534*/ 	.short	0x010a
        /*0536*/ 	.byte	0xff
	.zero		1


	//   ....[67]....
        /*0538*/ 	.word	0x00002b00
        /*053c*/ 	.word	0x00000000
        /*0540*/ 	.word	0x00000150
        /*0544*/ 	.short	0x010a
        /*0546*/ 	.byte	0xff
	.zero		1


	//   ....[68]....
        /*0548*/ 	.word	0x00002b60
        /*054c*/ 	.word	0x00000004
        /*0550*/ 	.word	0x00000000
        /*0554*/ 	.short	0x0101
        /*0556*/ 	.byte	0xff
	.zero		1


	//   ....[69]....
        /*0558*/ 	.word	0x00002b80
        /*055c*/ 	.word	0x000000ff
        /*0560*/ 	.word	0x00000100
        /*0564*/ 	.short	0x010a
        /*0566*/ 	.byte	0x05
	.zero		1


	//   ....[70]....
        /*0568*/ 	.word	0x00002ca0
        /*056c*/ 	.word	0x00000000
        /*0570*/ 	.word	0x000000f0
        /*0574*/ 	.short	0x010a
        /*0576*/ 	.byte	0xff
	.zero		1


	//   ....[71]....
        /*0578*/ 	.word	0x00002db0
        /*057c*/ 	.word	0x00000000
        /*0580*/ 	.word	0x00000000
        /*0584*/ 	.short	0x0101
        /*0586*/ 	.byte	0xff
	.zero		1


	//   ....[72]....
        /*0588*/ 	.word	0x00002e40
        /*058c*/ 	.word	0x000000ff
        /*0590*/ 	.word	0x00000100
        /*0594*/ 	.short	0x0106
        /*0596*/ 	.byte	0x05
	.zero		1


	//   ....[73]....
        /*0598*/ 	.word	0x00002e60
        /*059c*/ 	.word	0x000000ff
        /*05a0*/ 	.word	0x00000100
        /*05a4*/ 	.short	0x010a
        /*05a6*/ 	.byte	0x05
	.zero		1


	//   ....[74]....
        /*05a8*/ 	.word	0x00002ef0
        /*05ac*/ 	.word	0x000000ff
        /*05b0*/ 	.word	0x00000100
        /*05b4*/ 	.short	0x0106
        /*05b6*/ 	.byte	0x04
	.zero		1


	//   ....[75]....
        /*05b8*/ 	.word	0x00002f30
        /*05bc*/ 	.word	0x00000000
        /*05c0*/ 	.word	0x00000100
        /*05c4*/ 	.short	0x010a
        /*05c6*/ 	.byte	0xff
	.zero		1


	//   ....[76]....
        /*05c8*/ 	.word	0x00003420
        /*05cc*/ 	.word	0x00000000
        /*05d0*/ 	.word	0x000000f0
        /*05d4*/ 	.short	0x010a
        /*05d6*/ 	.byte	0xff
	.zero		1


	//   ....[77]....
        /*05d8*/ 	.word	0x00003520
        /*05dc*/ 	.word	0x00000003
        /*05e0*/ 	.word	0x00000000
        /*05e4*/ 	.short	0x0101
        /*05e6*/ 	.byte	0xff
	.zero		1


	//   ....[78]....
        /*05e8*/ 	.word	0x00003530
        /*05ec*/ 	.word	0x000000ff
        /*05f0*/ 	.word	0x00000000
        /*05f4*/ 	.short	0x010a
        /*05f6*/ 	.byte	0x04
	.zero		1


	//   ....[79]....
        /*05f8*/ 	.word	0x000035b0
        /*05fc*/ 	.word	0x000000ff
        /*0600*/ 	.word	0x00000130
        /*0604*/ 	.short	0x010a
        /*0606*/ 	.byte	0x08
	.zero		1


	//   ....[80]....
        /*0608*/ 	.word	0x00003690
        /*060c*/ 	.word	0x000000ff
        /*0610*/ 	.word	0x00000000
        /*0614*/ 	.short	0x010a
        /*0616*/ 	.byte	0x07
	.zero		1


	//   ....[81]....
        /*0618*/ 	.word	0x000037d0
        /*061c*/ 	.word	0x000000ff
        /*0620*/ 	.word	0x00000000
        /*0624*/ 	.short	0x010a
        /*0626*/ 	.byte	0x04
	.zero		1


	//   ....[82]....
        /*0628*/ 	.word	0x000039c0
        /*062c*/ 	.word	0x000000ff
        /*0630*/ 	.word	0x00000000
        /*0634*/ 	.short	0x010a
        /*0636*/ 	.byte	0x05
	.zero		1


	//   ....[83]....
        /*0638*/ 	.word	0x00003a50
        /*063c*/ 	.word	0x000000ff
        /*0640*/ 	.word	0x00000000
        /*0644*/ 	.short	0x010a
        /*0646*/ 	.byte	0x05
	.zero		1


	//   ....[84]....
        /*0648*/ 	.word	0x00003ae0
        /*064c*/ 	.word	0x000000ff
        /*0650*/ 	.word	0x00000000
        /*0654*/ 	.short	0x010a
        /*0656*/ 	.byte	0x05
	.zero		1


	//   ....[85]....
        /*0658*/ 	.word	0x00003b70
        /*065c*/ 	.word	0x000000ff
        /*0660*/ 	.word	0x00000000
        /*0664*/ 	.short	0x010a
        /*0666*/ 	.byte	0x07
	.zero		1


	//   ....[86]....
        /*0668*/ 	.word	0x00003ff0
        /*066c*/ 	.word	0x00000000
        /*0670*/ 	.word	0x000000f0
        /*0674*/ 	.short	0x010a
        /*0676*/ 	.byte	0xff
	.zero		1


	//   ....[87]....
        /*0678*/ 	.word	0x000040b0
        /*067c*/ 	.word	0x00000000
        /*0680*/ 	.word	0x00000000
        /*0684*/ 	.short	0x0101
        /*0686*/ 	.byte	0xff
	.zero		1


	//   ....[88]....
        /*0688*/ 	.word	0x000043d0
        /*068c*/ 	.word	0x000000ff
        /*0690*/ 	.word	0x000000e8
        /*0694*/ 	.short	0x010a
        /*0696*/ 	.byte	0x07
	.zero		1


	//   ....[89]....
        /*0698*/ 	.word	0x000045c0
        /*069c*/ 	.word	0x000000ff
        /*06a0*/ 	.word	0x000000c0
        /*06a4*/ 	.short	0x010a
        /*06a6*/ 	.byte	0x07
	.zero		1


	//   ....[90]....
        /*06a8*/ 	.word	0x00004730
        /*06ac*/ 	.word	0x000000ff
        /*06b0*/ 	.word	0x000000a0
        /*06b4*/ 	.short	0x010b
        /*06b6*/ 	.byte	0x07
	.zero		1


	//   ....[91]....
        /*06b8*/ 	.word	0x00004740
        /*06bc*/ 	.word	0x000000ff
        /*06c0*/ 	.word	0x00000000
        /*06c4*/ 	.short	0x0101
        /*06c6*/ 	.byte	0x08
	.zero		1


	//   ....[92]....
        /*06c8*/ 	.word	0x00004760
        /*06cc*/ 	.word	0x000000ff
        /*06d0*/ 	.word	0x000000c8
        /*06d4*/ 	.short	0x010a
        /*06d6*/ 	.byte	0x07
	.zero		1


	//   ....[93]....
        /*06d8*/ 	.word	0x000048c0
        /*06dc*/ 	.word	0x000000ff
        /*06e0*/ 	.word	0x000000a8
        /*06e4*/ 	.short	0x010b
        /*06e6*/ 	.byte	0x07
	.zero		1


	//   ....[94]....
        /*06e8*/ 	.word	0x000048d0
        /*06ec*/ 	.word	0x000000ff
        /*06f0*/ 	.word	0x00000000
        /*06f4*/ 	.short	0x0101
        /*06f6*/ 	.byte	0x08
	.zero		1


	//   ....[95]....
        /*06f8*/ 	.word	0x000048e0
        /*06fc*/ 	.word	0x000000ff
        /*0700*/ 	.word	0x000000d0
        /*0704*/ 	.short	0x010a
        /*0706*/ 	.byte	0x07
	.zero		1


	//   ....[96]....
        /*0708*/ 	.word	0x00004a80
        /*070c*/ 	.word	0x000000ff
        /*0710*/ 	.word	0x000000b0
        /*0714*/ 	.short	0x010b
        /*0716*/ 	.byte	0x07
	.zero		1


	//   ....[97]....
        /*0718*/ 	.word	0x00004af0
        /*071c*/ 	.word	0x000000ff
        /*0720*/ 	.word	0x00000000
        /*0724*/ 	.short	0x0101
        /*0726*/ 	.byte	0x08
	.zero		1


	//   ....[98]....
        /*0728*/ 	.word	0x00004b20
        /*072c*/ 	.word	0x000000ff
        /*0730*/ 	.word	0x000000d8
        /*0734*/ 	.short	0x010a
        /*0736*/ 	.byte	0x07
	.zero		1


	//   ....[99]....
        /*0738*/ 	.word	0x00004d30
        /*073c*/ 	.word	0x000000ff
        /*0740*/ 	.word	0x000000b8
        /*0744*/ 	.short	0x010b
        /*0746*/ 	.byte	0x07
	.zero		1


	//   ....[100]....
        /*0748*/ 	.word	0x00004d50
        /*074c*/ 	.word	0x000000ff
        /*0750*/ 	.word	0x00000000
        /*0754*/ 	.short	0x0101
        /*0756*/ 	.byte	0x0d
	.zero		1


	//   ....[101]....
        /*0758*/ 	.word	0x00004d80
        /*075c*/ 	.word	0x000000ff
        /*0760*/ 	.word	0x000000c0
        /*0764*/ 	.short	0x010a
        /*0766*/ 	.byte	0x07
	.zero		1


	//   ....[102]....
        /*0768*/ 	.word	0x00004da0
        /*076c*/ 	.word	0x000000ff
        /*0770*/ 	.word	0x000000c8
        /*0774*/ 	.short	0x010a
        /*0776*/ 	.byte	0x07
	.zero		1


	//   ....[103]....
        /*0778*/ 	.word	0x00004dc0
        /*077c*/ 	.word	0x000000ff
        /*0780*/ 	.word	0x000000d0
        /*0784*/ 	.short	0x010a
        /*0786*/ 	.byte	0x07
	.zero		1


	//   ....[104]....
        /*0788*/ 	.word	0x00004e00
        /*078c*/ 	.word	0x00000000
        /*0790*/ 	.word	0x000000d8
        /*0794*/ 	.short	0x010a
        /*0796*/ 	.byte	0xff
	.zero		1


	//   ....[105]....
        /*0798*/ 	.word	0x00005150
        /*079c*/ 	.word	0x00000000
        /*07a0*/ 	.word	0x000000f0
        /*07a4*/ 	.short	0x010a
        /*07a6*/ 	.byte	0xff
	.zero		1


	//   ....[106]....
        /*07a8*/ 	.word	0x00005260
        /*07ac*/ 	.word	0x00000000
        /*07b0*/ 	.word	0x00000000
        /*07b4*/ 	.short	0x0101
        /*07b6*/ 	.byte	0xff
	.zero		1


	//   ....[107]....
        /*07b8*/ 	.word	0x00005cb0
        /*07bc*/ 	.word	0x00000000
        /*07c0*/ 	.word	0x000000a0
        /*07c4*/ 	.short	0x010a
        /*07c6*/ 	.byte	0xff
	.zero		1


	//   ....[108]....
        /*07c8*/ 	.word	0x00005d20
        /*07cc*/ 	.word	0x0000006c
        /*07d0*/ 	.word	0x00000110
        /*07d4*/ 	.short	0x010a
        /*07d6*/ 	.byte	0xff
	.zero		1


	//   ....[109]....
        /*07d8*/ 	.word	0x00005e00
        /*07dc*/ 	.word	0x00000000
        /*07e0*/ 	.word	0x000000a0
        /*07e4*/ 	.short	0x010a
        /*07e6*/ 	.byte	0xff
	.zero		1


	//   ....[110]....
        /*07e8*/ 	.word	0x00005f20
        /*07ec*/ 	.word	0x00000000
        /*07f0*/ 	.word	0x00000000
        /*07f4*/ 	.short	0x0101
        /*07f6*/ 	.byte	0xff
	.zero		1


	//   ....[111]....
        /*07f8*/ 	.word	0x00005fa0
        /*07fc*/ 	.word	0x0000006c
        /*0800*/ 	.word	0x00000110
        /*0804*/ 	.short	0x010a
        /*0806*/ 	.byte	0xff
	.zero		1


	//   ....[112]....
        /*0808*/ 	.word	0x00006b20
        /*080c*/ 	.word	0x00000037
        /*0810*/ 	.word	0x000000a0
        /*0814*/ 	.short	0x010a
        /*0816*/ 	.byte	0xff
	.zero		1


	//   ....[113]....
        /*0818*/ 	.word	0x00006bd0
        /*081c*/ 	.word	0x00000037
        /*0820*/ 	.word	0x000000a0
        /*0824*/ 	.short	0x010a
        /*0826*/ 	.byte	0xff
	.zero		1


	//   ....[114]....
        /*0828*/ 	.word	0x00006cf0
        /*082c*/ 	.word	0x00000000
        /*0830*/ 	.word	0x00000000
        /*0834*/ 	.short	0x0101
        /*0836*/ 	.byte	0xff
	.zero		1


	//   ....[115]....
        /*0838*/ 	.word	0x00007860
        /*083c*/ 	.word	0x00000049
        /*0840*/ 	.word	0x000000a0
        /*0844*/ 	.short	0x010a
        /*0846*/ 	.byte	0xff
	.zero		1


	//   ....[116]....
        /*0848*/ 	.word	0x00007910
        /*084c*/ 	.word	0x00000049
        /*0850*/ 	.word	0x000000a0
        /*0854*/ 	.short	0x010a
        /*0856*/ 	.byte	0xff
	.zero		1


	//   ....[117]....
        /*0858*/ 	.word	0x00007a30
        /*085c*/ 	.word	0x00000002
        /*0860*/ 	.word	0x00000000
        /*0864*/ 	.short	0x0101
        /*0866*/ 	.byte	0xff
	.zero		1


	//   ....[118]....
        /*0868*/ 	.word	0x000085d0
        /*086c*/ 	.word	0x0000004c
        /*0870*/ 	.word	0x000000a0
        /*0874*/ 	.short	0x010a
        /*0876*/ 	.byte	0xff
	.zero		1


	//   ....[119]....
        /*0878*/ 	.word	0x00008680
        /*087c*/ 	.word	0x0000004c
        /*0880*/ 	.word	0x000000a0
        /*0884*/ 	.short	0x010a
        /*0886*/ 	.byte	0xff
	.zero		1


	//   ....[120]....
        /*0888*/ 	.word	0x000087a0
        /*088c*/ 	.word	0x00000000
        /*0890*/ 	.word	0x00000000
        /*0894*/ 	.short	0x0101
        /*0896*/ 	.byte	0xff
	.zero		1


	//   ....[121]....
        /*0898*/ 	.word	0x00008b50
        /*089c*/ 	.word	0x000000ff
        /*08a0*/ 	.word	0x00000000
        /*08a4*/ 	.short	0x0101
        /*08a6*/ 	.byte	0x05
	.zero		1


	//   ....[122]....
        /*08a8*/ 	.word	0x00009490
        /*08ac*/ 	.word	0x00000003
        /*08b0*/ 	.word	0x00000160
        /*08b4*/ 	.short	0x010a
        /*08b6*/ 	.byte	0xff
	.zero		1


	//   ....[123]....
        /*08b8*/ 	.word	0x000094f0
        /*08bc*/ 	.word	0x00000002
        /*08c0*/ 	.word	0x00000050
        /*08c4*/ 	.short	0x010a
        /*08c6*/ 	.byte	0xff
	.zero		1


	//   ....[124]....
        /*08c8*/ 	.word	0x00009550
        /*08cc*/ 	.word	0x00000002
        /*08d0*/ 	.word	0x00000050
        /*08d4*/ 	.short	0x010a
        /*08d6*/ 	.byte	0xff
	.zero		1


	//   ....[125]....
        /*08d8*/ 	.word	0x000095a0
        /*08dc*/ 	.word	0x00000002
        /*08e0*/ 	.word	0x000000f0
        /*08e4*/ 	.short	0x010a
        /*08e6*/ 	.byte	0xff
	.zero		1


	//   ....[126]....
        /*08e8*/ 	.word	0x00009600
        /*08ec*/ 	.word	0x00000000
        /*08f0*/ 	.word	0x00000000
        /*08f4*/ 	.short	0x010a
        /*08f6*/ 	.byte	0xff
	.zero		1


	//   ....[127]....
        /*08f8*/ 	.word	0x00009660
        /*08fc*/ 	.word	0x00000000
        /*0900*/ 	.word	0x00000000
        /*0904*/ 	.short	0x010a
        /*0906*/ 	.byte	0xff
	.zero		1


	//   ....[128]....
        /*0908*/ 	.word	0x000096c0
        /*090c*/ 	.word	0x00000000
        /*0910*/ 	.word	0x00000000
        /*0914*/ 	.short	0x010a
        /*0916*/ 	.byte	0xff
	.zero		1


	//   ....[129]....
        /*0918*/ 	.word	0x00009720
        /*091c*/ 	.word	0x00000000
        /*0920*/ 	.word	0x00000000
        /*0924*/ 	.short	0x010a
        /*0926*/ 	.byte	0xff
	.zero		1


	//   ....[130]....
        /*0928*/ 	.word	0x00009780
        /*092c*/ 	.word	0x00000000
        /*0930*/ 	.word	0x00000000
        /*0934*/ 	.short	0x010a
        /*0936*/ 	.byte	0xff
	.zero		1


	//   ....[131]....
        /*0938*/ 	.word	0x000097e0
        /*093c*/ 	.word	0x00000000
        /*0940*/ 	.word	0x00000000
        /*0944*/ 	.short	0x010a
        /*0946*/ 	.byte	0xff
	.zero		1


	//   ....[132]....
        /*0948*/ 	.word	0x00009840
        /*094c*/ 	.word	0x00000000
        /*0950*/ 	.word	0x00000000
        /*0954*/ 	.short	0x010a
        /*0956*/ 	.byte	0xff
	.zero		1


	//   ....[133]....
        /*0958*/ 	.word	0x000098a0
        /*095c*/ 	.word	0x00000000
        /*0960*/ 	.word	0x00000000
        /*0964*/ 	.short	0x010a
        /*0966*/ 	.byte	0xff
	.zero		1


	//   ....[134]....
        /*0968*/ 	.word	0x00009900
        /*096c*/ 	.word	0x00000000
        /*0970*/ 	.word	0x00000000
        /*0974*/ 	.short	0x010a
        /*0976*/ 	.byte	0xff
	.zero		1


	//   ....[135]....
        /*0978*/ 	.word	0x00009950
        /*097c*/ 	.word	0x00000000
        /*0980*/ 	.word	0x00000150
        /*0984*/ 	.short	0x010a
        /*0986*/ 	.byte	0xff
	.zero		1


	//   ....[136]....
        /*0988*/ 	.word	0x000099b0
        /*098c*/ 	.word	0x00000000
        /*0990*/ 	.word	0x00000100
        /*0994*/ 	.short	0x010a
        /*0996*/ 	.byte	0xff
	.zero		1


	//   ....[137]....
        /*0998*/ 	.word	0x00009a00
        /*099c*/ 	.word	0x00000000
        /*09a0*/ 	.word	0x000000f0
        /*09a4*/ 	.short	0x010a
        /*09a6*/ 	.byte	0xff
	.zero		1


	//   ....[138]....
        /*09a8*/ 	.word	0x00009a60
        /*09ac*/ 	.word	0x00000000
        /*09b0*/ 	.word	0x00000100
        /*09b4*/ 	.short	0x010a
        /*09b6*/ 	.byte	0xff
	.zero		1


	//   ....[139]....
        /*09b8*/ 	.word	0x00009ab0
        /*09bc*/ 	.word	0x00000000
        /*09c0*/ 	.word	0x000000f0
        /*09c4*/ 	.short	0x010a
        /*09c6*/ 	.byte	0xff
	.zero		1


	//   ....[140]....
        /*09c8*/ 	.word	0x00009b10
        /*09cc*/ 	.word	0x00000003
        /*09d0*/ 	.word	0x00000130
        /*09d4*/ 	.short	0x010a
        /*09d6*/ 	.byte	0xff
	.zero		1


	//   ....[141]....
        /*09d8*/ 	.word	0x00009b70
        /*09dc*/ 	.word	0x00000000
        /*09e0*/ 	.word	0x00000000
        /*09e4*/ 	.short	0x010a
        /*09e6*/ 	.byte	0xff
	.zero		1


	//   ....[142]....
        /*09e8*/ 	.word	0x00009bd0
        /*09ec*/ 	.word	0x00000000
        /*09f0*/ 	.word	0x00000000
        /*09f4*/ 	.short	0x010a
        /*09f6*/ 	.byte	0xff
	.zero		1


	//   ....[143]....
        /*09f8*/ 	.word	0x00009c30
        /*09fc*/ 	.word	0x00000000
        /*0a00*/ 	.word	0x00000000
        /*0a04*/ 	.short	0x010a
        /*0a06*/ 	.byte	0xff
	.zero		1


	//   ....[144]....
        /*0a08*/ 	.word	0x00009c90
        /*0a0c*/ 	.word	0x00000000
        /*0a10*/ 	.word	0x00000000
        /*0a14*/ 	.short	0x010a
        /*0a16*/ 	.byte	0xff
	.zero		1


	//   ....[145]....
        /*0a18*/ 	.word	0x00009cf0
        /*0a1c*/ 	.word	0x00000000
        /*0a20*/ 	.word	0x00000000
        /*0a24*/ 	.short	0x010a
        /*0a26*/ 	.byte	0xff
	.zero		1


	//   ....[146]....
        /*0a28*/ 	.word	0x00009d40
        /*0a2c*/ 	.word	0x00000000
        /*0a30*/ 	.word	0x000000f0
        /*0a34*/ 	.short	0x010a
        /*0a36*/ 	.byte	0xff
	.zero		1


	//   ....[147]....
        /*0a38*/ 	.word	0x00009da0
        /*0a3c*/ 	.word	0x00000000
        /*0a40*/ 	.word	0x000000e8
        /*0a44*/ 	.short	0x010a
        /*0a46*/ 	.byte	0xff
	.zero		1


	//   ....[148]....
        /*0a48*/ 	.word	0x00009e00
        /*0a4c*/ 	.word	0x00000003
        /*0a50*/ 	.word	0x000000c0
        /*0a54*/ 	.short	0x010a
        /*0a56*/ 	.byte	0xff
	.zero		1


	//   ....[149]....
        /*0a58*/ 	.word	0x00009e60
        /*0a5c*/ 	.word	0x00000003
        /*0a60*/ 	.word	0x000000c8
        /*0a64*/ 	.short	0x010a
        /*0a66*/ 	.byte	0xff
	.zero		1


	//   ....[150]....
        /*0a68*/ 	.word	0x00009ec0
        /*0a6c*/ 	.word	0x00000003
        /*0a70*/ 	.word	0x000000d0
        /*0a74*/ 	.short	0x010a
        /*0a76*/ 	.byte	0xff
	.zero		1


	//   ....[151]....
        /*0a78*/ 	.word	0x00009f20
        /*0a7c*/ 	.word	0x00000003
        /*0a80*/ 	.word	0x000000d8
        /*0a84*/ 	.short	0x010a
        /*0a86*/ 	.byte	0xff
	.zero		1


	//   ....[152]....
        /*0a88*/ 	.word	0x00009f80
        /*0a8c*/ 	.word	0x00000000
        /*0a90*/ 	.word	0x000000c0
        /*0a94*/ 	.short	0x010a
        /*0a96*/ 	.byte	0xff
	.zero		1


	//   ....[153]....
        /*0a98*/ 	.word	0x00009fe0
        /*0a9c*/ 	.word	0x00000000
        /*0aa0*/ 	.word	0x000000c8
        /*0aa4*/ 	.short	0x010a
        /*0aa6*/ 	.byte	0xff
	.zero		1


	//   ....[154]....
        /*0aa8*/ 	.word	0x0000a040
        /*0aac*/ 	.word	0x00000000
        /*0ab0*/ 	.word	0x000000d0
        /*0ab4*/ 	.short	0x010a
        /*0ab6*/ 	.byte	0xff
	.zero		1


	//   ....[155]....
        /*0ab8*/ 	.word	0x0000a090
        /*0abc*/ 	.word	0x00000000
        /*0ac0*/ 	.word	0x000000f0
        /*0ac4*/ 	.short	0x010a
        /*0ac6*/ 	.byte	0xff
	.zero		1


	//   ....[156]....
        /*0ac8*/ 	.word	0x0000a0e0
        /*0acc*/ 	.word	0x00000000
        /*0ad0*/ 	.word	0x000000a0
        /*0ad4*/ 	.short	0x010a
        /*0ad6*/ 	.byte	0xff
	.zero		1


	//   ....[157]....
        /*0ad8*/ 	.word	0x0000a130
        /*0adc*/ 	.word	0x0000006c
        /*0ae0*/ 	.word	0x00000110
        /*0ae4*/ 	.short	0x010a
        /*0ae6*/ 	.byte	0xff
	.zero		1


	//   ....[158]....
        /*0ae8*/ 	.word	0x0000a180
        /*0aec*/ 	.word	0x00000037
        /*0af0*/ 	.word	0x000000a0
        /*0af4*/ 	.short	0x010a
        /*0af6*/ 	.byte	0xff
	.zero		1


	//   ....[159]....
        /*0af8*/ 	.word	0x0000a1d0
        /*0afc*/ 	.word	0x00000049
        /*0b00*/ 	.word	0x000000a0
        /*0b04*/ 	.short	0x010a
        /*0b06*/ 	.byte	0xff
	.zero		1


	//   ....[160]....
        /*0b08*/ 	.word	0x0000a220
        /*0b0c*/ 	.word	0x0000004c
        /*0b10*/ 	.word	0x000000a0
        /*0b14*/ 	.short	0x010a
        /*0b16*/ 	.byte	0xff
	.zero		1


	//----- nvinfo : EIATTR_NUM_MBARRIERS
	.align		4
.L_48:
        /*0b18*/ 	.byte	0x03, 0x38
        /*0b1a*/ 	.short	0x002e


	//----- nvinfo : EIATTR_EXIT_INSTR_OFFSETS
	.align		4
        /*0b1c*/ 	.byte	0x04, 0x1c
        /*0b1e*/ 	.short	(.L_50 - .L_49)


	//   ....[0]....
.L_49:
        /*0b20*/ 	.word	0x00002a10


	//   ....[1]....
        /*0b24*/ 	.word	0x00002f00


	//   ....[2]....
        /*0b28*/ 	.word	0x00002f60


	//   ....[3]....
        /*0b2c*/ 	.word	0x00003dd0


	//   ....[4]....
        /*0b30*/ 	.word	0x00004e30


	//   ....[5]....
        /*0b34*/ 	.word	0x00004e70


	//   ....[6]....
        /*0b38*/ 	.word	0x00009480


	//----- nvinfo : EIATTR_MAX_THREADS
	.align		4
.L_50:
        /*0b3c*/ 	.byte	0x04, 0x05
        /*0b3e*/ 	.short	(.L_52 - .L_51)
.L_51:
        /*0b40*/ 	.word	0x00000100
        /*0b44*/ 	.word	0x00000001
        /*0b48*/ 	.word	0x00000001


	//----- nvinfo : EIATTR_CRS_STACK_SIZE
	.align		4
.L_52:
        /*0b4c*/ 	.byte	0x04, 0x1e
        /*0b4e*/ 	.short	(.L_54 - .L_53)
.L_53:
        /*0b50*/ 	.word	0x00000000


	//----- nvinfo : EIATTR_CBANK_PARAM_SIZE
	.align		4
.L_54:
        /*0b54*/ 	.byte	0x03, 0x19
        /*0b56*/ 	.short	0x0800


	//----- nvinfo : EIATTR_PARAM_CBANK
	.align		4
        /*0b58*/ 	.byte	0x04, 0x0a
        /*0b5a*/ 	.short	(.L_56 - .L_55)
	.align		4
.L_55:
        /*0b5c*/ 	.word	index@(.nv.constant0._ZN7cutlass13device_kernelINS_4gemm6kernel13GemmUniversalIN4cute5tupleIJiiiiEEENS1_10collective13CollectiveMmaINS1_35MainloopSm100TmaUmmaWarpSpecializedILi10ELi2ELi4ENS5_IJNS4_1CILi1EEESB_SB_EEEEENS5_IJNSA_ILi64EEENSA_ILi256EEESE_EEEaNS5_IJSB_llEEEaSH_NS4_8TiledMMAINS4_8MMA_AtomIJNS4_15SM100_MMA_S8_SSIaaiLi64ELi256ELNS4_4UMMA5MajorE1ELSM_1ELNSL_8SaturateE0EEEEEENS4_6LayoutISC_NS5_IJNSA_ILi0EEESR_SR_EEEEENS5_IJNS4_10UnderscoreESU_SU_EEEEENS4_13SM90_TMA_LOADENS4_14ComposedLayoutINS4_7SwizzleILi2ELi4ELi3EEENS4_18smem_ptr_flag_bitsILi8EEENSQ_INS5_IJSE_NSA_ILi8EEEEEENS5_IJSB_SE_EEEEEEEvNS4_8identityESX_NSY_INSZ_ILi3ELi4ELi3EEES12_NSQ_INS5_IJNSA_ILi128EEES13_EEENS5_IJSB_S1A_EEEEEEEvS18_EENS_8epilogue10collective18CollectiveEpilogueINS1G_23Sm100TmaWarpSpecializedILi4ELi2ELi32ELb0ELb0EEEJSG_NS5_IJNSQ_ISE_SB_EES1L_EEEaNS5_IJlSB_lEEEaS1N_NS1G_6fusion15FusionCallbacksIS1K_NS1O_17LinearCombinationIaiaiLNS_15FloatRoundStyleE2EEESG_S1M_JEEENS4_5SM1004TMEM4LOAD26SM100_TMEM_LOAD_16dp32b32xESX_NSY_IS10_S12_NSQ_INS5_IJS13_SE_EEENS5_IJSE_SB_EEEEEEENS4_39AutoVectorizingCopyWithAssumedAlignmentILi128EEENS4_14SM90_TMA_STOREES21_S23_S23_EEEvvEEEEvNT_6ParamsE)
        /*0b60*/ 	.short	0x0380
        /*0b62*/ 	.short	0x0800


	//----- nvinfo : EIATTR_SW_WAR
	.align		4
.L_56:
        /*0b64*/ 	.byte	0x04, 0x36
        /*0b66*/ 	.short	(.L_58 - .L_57)
.L_57:
        /*0b68*/ 	.word	0x00000008
.L_58:


//--------------------- .nv.callgraph             --------------------------
	.section	.nv.callgraph,"",@"SHT_CUDA_CALLGRAPH"
	.align	4
	.sectionentsize	8
	.align		4
        /*0000*/ 	.word	0x00000000
	.align		4
        /*0004*/ 	.word	0xffffffff
	.align		4
        /*0008*/ 	.word	index@(_ZN7cutlass13device_kernelINS_4gemm6kernel13GemmUniversalIN4cute5tupleIJiiiiEEENS1_10collective13CollectiveMmaINS1_35MainloopSm100TmaUmmaWarpSpecializedILi10ELi2ELi4ENS5_IJNS4_1CILi1EEESB_SB_EEEEENS5_IJNSA_ILi64EEENSA_ILi256EEESE_EEEaNS5_IJSB_llEEEaSH_NS4_8TiledMMAINS4_8MMA_AtomIJNS4_15SM100_MMA_S8_SSIaaiLi64ELi256ELNS4_4UMMA5MajorE1ELSM_1ELNSL_8SaturateE0EEEEEENS4_6LayoutISC_NS5_IJNSA_ILi0EEESR_SR_EEEEENS5_IJNS4_10UnderscoreESU_SU_EEEEENS4_13SM90_TMA_LOADENS4_14ComposedLayoutINS4_7SwizzleILi2ELi4ELi3EEENS4_18smem_ptr_flag_bitsILi8EEENSQ_INS5_IJSE_NSA_ILi8EEEEEENS5_IJSB_SE_EEEEEEEvNS4_8identityESX_NSY_INSZ_ILi3ELi4ELi3EEES12_NSQ_INS5_IJNSA_ILi128EEES13_EEENS5_IJSB_S1A_EEEEEEEvS18_EENS_8epilogue10collective18CollectiveEpilogueINS1G_23Sm100TmaWarpSpecializedILi4ELi2ELi32ELb0ELb0EEEJSG_NS5_IJNSQ_ISE_SB_EES1L_EEEaNS5_IJlSB_lEEEaS1N_NS1G_6fusion15FusionCallbacksIS1K_NS1O_17LinearCombinationIaiaiLNS_15FloatRoundStyleE2EEESG_S1M_JEEENS4_5SM1004TMEM4LOAD26SM100_TMEM_LOAD_16dp32b32xESX_NSY_IS10_S12_NSQ_INS5_IJS13_SE_EEENS5_IJSE_SB_EEEEEEENS4_39AutoVectorizingCopyWithAssumedAlignmentILi128EEENS4_14SM90_TMA_STOREES21_S23_S23_EEEvvEEEEvNT_6ParamsE)
	.align		4
        /*000c*/ 	.word	index@(__assertfail)
	.align		4
        /*0010*/ 	.word	0x00000000
	.align		4
        /*0014*/ 	.word	0xfffffffe
	.align		4
        /*0018*/ 	.word	0x00000000
	.align		4
        /*001c*/ 	.word	0xfffffffd
	.align		4
        /*0020*/ 	.word	0x00000000
	.align		4
        /*0024*/ 	.word	0xfffffffc


//--------------------- .nv.constant4             --------------------------
	.section	.nv.constant4,"a",@progbits
	.align	8
	.align		8
.nv.constant4:
        /*0000*/ 	.dword	__assertfail
	.align		8
        /*0008*/ 	.dword	__unnamed_1
	.align		8
        /*0010*/ 	.dword	__unnamed_2
	.align		8
        /*0018*/ 	.dword	__unnamed_3
	.align		8
        /*0020*/ 	.dword	_ZN40_INTERNAL_ddb1241a_4_k_cu_6535ecf0_308014cuda3std3__45__cpo5beginE
	.align		8
        /*0028*/ 	.dword	_ZN40_INTERNAL_ddb1241a_4_k_cu_6535ecf0_308014cuda3std3__45__cpo3endE
	.align		8
        /*0030*/ 	.dword	_ZN40_INTERNAL_ddb1241a_4_k_cu_6535ecf0_308014cuda3std3__45__cpo6cbeginE
	.align		8
        /*0038*/ 	.dword	_ZN40_INTERNAL_ddb1241a_4_k_cu_6535ecf0_308014cuda3std3__45__cpo4cendE
	.align		8
        /*0040*/ 	.dword	_ZN40_INTERNAL_ddb1241a_4_k_cu_6535ecf0_308014cuda3std3__442_GLOBAL__N__ddb1241a_4_k_cu_6535ecf0_308016ignoreE
	.align		8
        /*0048*/ 	.dword	_ZN40_INTERNAL_ddb1241a_4_k_cu_6535ecf0_308014cuda3std3__419piecewise_constructE
	.align		8
        /*0050*/ 	.dword	_ZN40_INTERNAL_ddb1241a_4_k_cu_6535ecf0_308014cuda3std3__48in_placeE
	.align		8
        /*0058*/ 	.dword	_ZN40_INTERNAL_ddb1241a_4_k_cu_6535ecf0_308014cuda3std6ranges3__45__cpo4swapE
	.align		8
        /*0060*/ 	.dword	_ZN40_INTERNAL_ddb1241a_4_k_cu_6535ecf0_308014cuda3std6ranges3__45__cpo9iter_moveE
	.align		8
        /*0068*/ 	.dword	_ZN40_INTERNAL_ddb1241a_4_k_cu_6535ecf0_308014cute7productE
	.align		8
        /*0070*/ 	.dword	_ZN40_INTERNAL_ddb1241a_4_k_cu_6535ecf0_308014cute1_E
	.align		8
        /*0078*/ 	.dword	$str$25
	.align		8
        /*0080*/ 	.dword	$str$26
	.align		8
        /*0088*/ 	.dword	$str$27
	.align		8
        /*0090*/ 	.dword	$str$28


//--------------------- .text._ZN7cutlass13device_kernelINS_4gemm6kernel13GemmUniversalIN4cute5tupleIJiiiiEEENS1_10collective13CollectiveMmaINS1_35MainloopSm100TmaUmmaWarpSpecializedILi10ELi2ELi4ENS5_IJNS4_1CILi1EEESB_SB_EEEEENS5_IJNSA_ILi64EEENSA_ILi256EEESE_EEEaNS5_IJSB_llEEEaSH_NS4_8TiledMMAINS4_8MMA_AtomIJNS4_15SM100_MMA_S8_SSIaaiLi64ELi256ELNS4_4UMMA5MajorE1ELSM_1ELNSL_8SaturateE0EEEEEENS4_6LayoutISC_NS5_IJNSA_ILi0EEESR_SR_EEEEENS5_IJNS4_10UnderscoreESU_SU_EEEEENS4_13SM90_TMA_LOADENS4_14ComposedLayoutINS4_7SwizzleILi2ELi4ELi3EEENS4_18smem_ptr_flag_bitsILi8EEENSQ_INS5_IJSE_NSA_ILi8EEEEEENS5_IJSB_SE_EEEEEEEvNS4_8identityESX_NSY_INSZ_ILi3ELi4ELi3EEES12_NSQ_INS5_IJNSA_ILi128EEES13_EEENS5_IJSB_S1A_EEEEEEEvS18_EENS_8epilogue10collective18CollectiveEpilogueINS1G_23Sm100TmaWarpSpecializedILi4ELi2ELi32ELb0ELb0EEEJSG_NS5_IJNSQ_ISE_SB_EES1L_EEEaNS5_IJlSB_lEEEaS1N_NS1G_6fusion15FusionCallbacksIS1K_NS1O_17LinearCombinationIaiaiLNS_15FloatRoundStyleE2EEESG_S1M_JEEENS4_5SM1004TMEM4LOAD26SM100_TMEM_LOAD_16dp32b32xESX_NSY_IS10_S12_NSQ_INS5_IJS13_SE_EEENS5_IJSE_SB_EEEEEEENS4_39AutoVectorizingCopyWithAssumedAlignmentILi128EEENS4_14SM90_TMA_STOREES21_S23_S23_EEEvvEEEEvNT_6ParamsE --------------------------
	.section	.text._ZN7cutlass13device_kernelINS_4gemm6kernel13GemmUniversalIN4cute5tupleIJiiiiEEENS1_10collective13CollectiveMmaINS1_35MainloopSm100TmaUmmaWarpSpecializedILi10ELi2ELi4ENS5_IJNS4_1CILi1EEESB_SB_EEEEENS5_IJNSA_ILi64EEENSA_ILi256EEESE_EEEaNS5_IJSB_llEEEaSH_NS4_8TiledMMAINS4_8MMA_AtomIJNS4_15SM100_MMA_S8_SSIaaiLi64ELi256ELNS4_4UMMA5MajorE1ELSM_1ELNSL_8SaturateE0EEEEEENS4_6LayoutISC_NS5_IJNSA_ILi0EEESR_SR_EEEEENS5_IJNS4_10UnderscoreESU_SU_EEEEENS4_13SM90_TMA_LOADENS4_14ComposedLayoutINS4_7SwizzleILi2ELi4ELi3EEENS4_18smem_ptr_flag_bitsILi8EEENSQ_INS5_IJSE_NSA_ILi8EEEEEENS5_IJSB_SE_EEEEEEEvNS4_8identityESX_NSY_INSZ_ILi3ELi4ELi3EEES12_NSQ_INS5_IJNSA_ILi128EEES13_EEENS5_IJSB_S1A_EEEEEEEvS18_EENS_8epilogue10collective18CollectiveEpilogueINS1G_23Sm100TmaWarpSpecializedILi4ELi2ELi32ELb0ELb0EEEJSG_NS5_IJNSQ_ISE_SB_EES1L_EEEaNS5_IJlSB_lEEEaS1N_NS1G_6fusion15FusionCallbacksIS1K_NS1O_17LinearCombinationIaiaiLNS_15FloatRoundStyleE2EEESG_S1M_JEEENS4_5SM1004TMEM4LOAD26SM100_TMEM_LOAD_16dp32b32xESX_NSY_IS10_S12_NSQ_INS5_IJS13_SE_EEENS5_IJSE_SB_EEEEEEENS4_39AutoVectorizingCopyWithAssumedAlignmentILi128EEENS4_14SM90_TMA_STOREES21_S23_S23_EEEvvEEEEvNT_6ParamsE,"ax",@progbits
	.align	128
.text._ZN7cutlass13device_kernelINS_4gemm6kernel13GemmUniversalIN4cute5tupleIJiiiiEEENS1_10collective13CollectiveMmaINS1_35MainloopSm100TmaUmmaWarpSpecializedILi10ELi2ELi4ENS5_IJNS4_1CILi1EEESB_SB_EEEEENS5_IJNSA_ILi64EEENSA_ILi256EEESE_EEEaNS5_IJSB_llEEEaSH_NS4_8TiledMMAINS4_8MMA_AtomIJNS4_15SM100_MMA_S8_SSIaaiLi64ELi256ELNS4_4UMMA5MajorE1ELSM_1ELNSL_8SaturateE0EEEEEENS4_6LayoutISC_NS5_IJNSA_ILi0EEESR_SR_EEEEENS5_IJNS4_10UnderscoreESU_SU_EEEEENS4_13SM90_TMA_LOADENS4_14ComposedLayoutINS4_7SwizzleILi2ELi4ELi3EEENS4_18smem_ptr_flag_bitsILi8EEENSQ_INS5_IJSE_NSA_ILi8EEEEEENS5_IJSB_SE_EEEEEEEvNS4_8identityESX_NSY_INSZ_ILi3ELi4ELi3EEES12_NSQ_INS5_IJNSA_ILi128EEES13_EEENS5_IJSB_S1A_EEEEEEEvS18_EENS_8epilogue10collective18CollectiveEpilogueINS1G_23Sm100TmaWarpSpecializedILi4ELi2ELi32ELb0ELb0EEEJSG_NS5_IJNSQ_ISE_SB_EES1L_EEEaNS5_IJlSB_lEEEaS1N_NS1G_6fusion15FusionCallbacksIS1K_NS1O_17LinearCombinationIaiaiLNS_15FloatRoundStyleE2EEESG_S1M_JEEENS4_5SM1004TMEM4LOAD26SM100_TMEM_LOAD_16dp32b32xESX_NSY_IS10_S12_NSQ_INS5_IJS13_SE_EEENS5_IJSE_SB_EEEEEEENS4_39AutoVectorizingCopyWithAssumedAlignmentILi128EEENS4_14SM90_TMA_STOREES21_S23_S23_EEEvvEEEEvNT_6ParamsE:
        .type           _ZN7cutlass13device_kernelINS_4gemm6kernel13GemmUniversalIN4cute5tupleIJiiiiEEENS1_10collective13CollectiveMmaINS1_35MainloopSm100TmaUmmaWarpSpecializedILi10ELi2ELi4ENS5_IJNS4_1CILi1EEESB_SB_EEEEENS5_IJNSA_ILi64EEENSA_ILi256EEESE_EEEaNS5_IJSB_llEEEaSH_NS4_8TiledMMAINS4_8MMA_AtomIJNS4_15SM100_MMA_S8_SSIaaiLi64ELi256ELNS4_4UMMA5MajorE1ELSM_1ELNSL_8SaturateE0EEEEEENS4_6LayoutISC_NS5_IJNSA_ILi0EEESR_SR_EEEEENS5_IJNS4_10UnderscoreESU_SU_EEEEENS4_13SM90_TMA_LOADENS4_14ComposedLayoutINS4_7SwizzleILi2ELi4ELi3EEENS4_18smem_ptr_flag_bitsILi8EEENSQ_INS5_IJSE_NSA_ILi8EEEEEENS5_IJSB_SE_EEEEEEEvNS4_8identityESX_NSY_INSZ_ILi3ELi4ELi3EEES12_NSQ_INS5_IJNSA_ILi128EEES13_EEENS5_IJSB_S1A_EEEEEEEvS18_EENS_8epilogue10collective18CollectiveEpilogueINS1G_23Sm100TmaWarpSpecializedILi4ELi2ELi32ELb0ELb0EEEJSG_NS5_IJNSQ_ISE_SB_EES1L_EEEaNS5_IJlSB_lEEEaS1N_NS1G_6fusion15FusionCallbacksIS1K_NS1O_17LinearCombinationIaiaiLNS_15FloatRoundStyleE2EEESG_S1M_JEEENS4_5SM1004TMEM4LOAD26SM100_TMEM_LOAD_16dp32b32xESX_NSY_IS10_S12_NSQ_INS5_IJS13_SE_EEENS5_IJSE_SB_EEEEEEENS4_39AutoVectorizingCopyWithAssumedAlignmentILi128EEENS4_14SM90_TMA_STOREES21_S23_S23_EEEvvEEEEvNT_6ParamsE,@function
        .size           _ZN7cutlass13device_kernelINS_4gemm6kernel13GemmUniversalIN4cute5tupleIJiiiiEEENS1_10collective13CollectiveMmaINS1_35MainloopSm100TmaUmmaWarpSpecializedILi10ELi2ELi4ENS5_IJNS4_1CILi1EEESB_SB_EEEEENS5_IJNSA_ILi64EEENSA_ILi256EEESE_EEEaNS5_IJSB_llEEEaSH_NS4_8TiledMMAINS4_8MMA_AtomIJNS4_15SM100_MMA_S8_SSIaaiLi64ELi256ELNS4_4UMMA5MajorE1ELSM_1ELNSL_8SaturateE0EEEEEENS4_6LayoutISC_NS5_IJNSA_ILi0EEESR_SR_EEEEENS5_IJNS4_10UnderscoreESU_SU_EEEEENS4_13SM90_TMA_LOADENS4_14ComposedLayoutINS4_7SwizzleILi2ELi4ELi3EEENS4_18smem_ptr_flag_bitsILi8EEENSQ_INS5_IJSE_NSA_ILi8EEEEEENS5_IJSB_SE_EEEEEEEvNS4_8identityESX_NSY_INSZ_ILi3ELi4ELi3EEES12_NSQ_INS5_IJNSA_ILi128EEES13_EEENS5_IJSB_S1A_EEEEEEEvS18_EENS_8epilogue10collective18CollectiveEpilogueINS1G_23Sm100TmaWarpSpecializedILi4ELi2ELi32ELb0ELb0EEEJSG_NS5_IJNSQ_ISE_SB_EES1L_EEEaNS5_IJlSB_lEEEaS1N_NS1G_6fusion15FusionCallbacksIS1K_NS1O_17LinearCombinationIaiaiLNS_15FloatRoundStyleE2EEESG_S1M_JEEENS4_5SM1004TMEM4LOAD26SM100_TMEM_LOAD_16dp32b32xESX_NSY_IS10_S12_NSQ_INS5_IJS13_SE_EEENS5_IJSE_SB_EEEEEEENS4_39AutoVectorizingCopyWithAssumedAlignmentILi128EEENS4_14SM90_TMA_STOREES21_S23_S23_EEEvvEEEEvNT_6ParamsE,(.L_x_189 - _ZN7cutlass13device_kernelINS_4gemm6kernel13GemmUniversalIN4cute5tupleIJiiiiEEENS1_10collective13CollectiveMmaINS1_35MainloopSm100TmaUmmaWarpSpecializedILi10ELi2ELi4ENS5_IJNS4_1CILi1EEESB_SB_EEEEENS5_IJNSA_ILi64EEENSA_ILi256EEESE_EEEaNS5_IJSB_llEEEaSH_NS4_8TiledMMAINS4_8MMA_AtomIJNS4_15SM100_MMA_S8_SSIaaiLi64ELi256ELNS4_4UMMA5MajorE1ELSM_1ELNSL_8SaturateE0EEEEEENS4_6LayoutISC_NS5_IJNSA_ILi0EEESR_SR_EEEEENS5_IJNS4_10UnderscoreESU_SU_EEEEENS4_13SM90_TMA_LOADENS4_14ComposedLayoutINS4_7SwizzleILi2ELi4ELi3EEENS4_18smem_ptr_flag_bitsILi8EEENSQ_INS5_IJSE_NSA_ILi8EEEEEENS5_IJSB_SE_EEEEEEEvNS4_8identityESX_NSY_INSZ_ILi3ELi4ELi3EEES12_NSQ_INS5_IJNSA_ILi128EEES13_EEENS5_IJSB_S1A_EEEEEEEvS18_EENS_8epilogue10collective18CollectiveEpilogueINS1G_23Sm100TmaWarpSpecializedILi4ELi2ELi32ELb0ELb0EEEJSG_NS5_IJNSQ_ISE_SB_EES1L_EEEaNS5_IJlSB_lEEEaS1N_NS1G_6fusion15FusionCallbacksIS1K_NS1O_17LinearCombinationIaiaiLNS_15FloatRoundStyleE2EEESG_S1M_JEEENS4_5SM1004TMEM4LOAD26SM100_TMEM_LOAD_16dp32b32xESX_NSY_IS10_S12_NSQ_INS5_IJS13_SE_EEENS5_IJSE_SB_EEEEEEENS4_39AutoVectorizingCopyWithAssumedAlignmentILi128EEENS4_14SM90_TMA_STOREES21_S23_S23_EEEvvEEEEvNT_6ParamsE)
        .other          _ZN7cutlass13device_kernelINS_4gemm6kernel13GemmUniversalIN4cute5tupleIJiiiiEEENS1_10collective13CollectiveMmaINS1_35MainloopSm100TmaUmmaWarpSpecializedILi10ELi2ELi4ENS5_IJNS4_1CILi1EEESB_SB_EEEEENS5_IJNSA_ILi64EEENSA_ILi256EEESE_EEEaNS5_IJSB_llEEEaSH_NS4_8TiledMMAINS4_8MMA_AtomIJNS4_15SM100_MMA_S8_SSIaaiLi64ELi256ELNS4_4UMMA5MajorE1ELSM_1ELNSL_8SaturateE0EEEEEENS4_6LayoutISC_NS5_IJNSA_ILi0EEESR_SR_EEEEENS5_IJNS4_10UnderscoreESU_SU_EEEEENS4_13SM90_TMA_LOADENS4_14ComposedLayoutINS4_7SwizzleILi2ELi4ELi3EEENS4_18smem_ptr_flag_bitsILi8EEENSQ_INS5_IJSE_NSA_ILi8EEEEEENS5_IJSB_SE_EEEEEEEvNS4_8identityESX_NSY_INSZ_ILi3ELi4ELi3EEES12_NSQ_INS5_IJNSA_ILi128EEES13_EEENS5_IJSB_S1A_EEEEEEEvS18_EENS_8epilogue10collective18CollectiveEpilogueINS1G_23Sm100TmaWarpSpecializedILi4ELi2ELi32ELb0ELb0EEEJSG_NS5_IJNSQ_ISE_SB_EES1L_EEEaNS5_IJlSB_lEEEaS1N_NS1G_6fusion15FusionCallbacksIS1K_NS1O_17LinearCombinationIaiaiLNS_15FloatRoundStyleE2EEESG_S1M_JEEENS4_5SM1004TMEM4LOAD26SM100_TMEM_LOAD_16dp32b32xESX_NSY_IS10_S12_NSQ_INS5_IJS13_SE_EEENS5_IJSE_SB_EEEEEEENS4_39AutoVectorizingCopyWithAssumedAlignmentILi128EEENS4_14SM90_TMA_STOREES21_S23_S23_EEEvvEEEEvNT_6ParamsE,@"STO_CUDA_ENTRY STV_DEFAULT"
_ZN7cutlass13device_kernelINS_4gemm6kernel13GemmUniversalIN4cute5tupleIJiiiiEEENS1_10collective13CollectiveMmaINS1_35MainloopSm100TmaUmmaWarpSpecializedILi10ELi2ELi4ENS5_IJNS4_1CILi1EEESB_SB_EEEEENS5_IJNSA_ILi64EEENSA_ILi256EEESE_EEEaNS5_IJSB_llEEEaSH_NS4_8TiledMMAINS4_8MMA_AtomIJNS4_15SM100_MMA_S8_SSIaaiLi64ELi256ELNS4_4UMMA5MajorE1ELSM_1ELNSL_8SaturateE0EEEEEENS4_6LayoutISC_NS5_IJNSA_ILi0EEESR_SR_EEEEENS5_IJNS4_10UnderscoreESU_SU_EEEEENS4_13SM90_TMA_LOADENS4_14ComposedLayoutINS4_7SwizzleILi2ELi4ELi3EEENS4_18smem_ptr_flag_bitsILi8EEENSQ_INS5_IJSE_NSA_ILi8EEEEEENS5_IJSB_SE_EEEEEEEvNS4_8identityESX_NSY_INSZ_ILi3ELi4ELi3EEES12_NSQ_INS5_IJNSA_ILi128EEES13_EEENS5_IJSB_S1A_EEEEEEEvS18_EENS_8epilogue10collective18CollectiveEpilogueINS1G_23Sm100TmaWarpSpecializedILi4ELi2ELi32ELb0ELb0EEEJSG_NS5_IJNSQ_ISE_SB_EES1L_EEEaNS5_IJlSB_lEEEaS1N_NS1G_6fusion15FusionCallbacksIS1K_NS1O_17LinearCombinationIaiaiLNS_15FloatRoundStyleE2EEESG_S1M_JEEENS4_5SM1004TMEM4LOAD26SM100_TMEM_LOAD_16dp32b32xESX_NSY_IS10_S12_NSQ_INS5_IJS13_SE_EEENS5_IJSE_SB_EEEEEEENS4_39AutoVectorizingCopyWithAssumedAlignmentILi128EEENS4_14SM90_TMA_STOREES21_S23_S23_EEEvvEEEEvNT_6ParamsE:
[----:B------:R-:W1:Y:S01]  /*0000*/  LDC R1, c[0x0][0x37c] ;  /* 0x0000df00ff017b82 */ /* 0x000e620000000800 */
[----:B------:R-:W2:Y:S01]  /*0010*/  S2R R103, SR_TID.X ;  /* 0x0000000000677919 */ /* 0x000ea20000002100 */
[----:B------:R-:W3:Y:S01]  /*0020*/  LDCU.64 UR4, c[0x0][0x890] ;  /* 0x00011200ff0477ac */ /* 0x000ee20008000a00 */
[----:B------:R-:W-:Y:S02]  /*0030*/  PRMT R91, RZ, 0x7610, R91 ;  /* 0x00007610ff5b7816 */ /* 0x000fe4000000005b */
[----:B------:R-:W-:Y:S01]  /*0040*/  ELECT P5, URZ, PT ;  /* 0x0000000000ff782f */ /* 0x000fe200038a0000 */
[----:B------:R-:W4:Y:S01]  /*0050*/  LDCU.64 UR46, c[0x0][0x358] ;  /* 0x00006b00ff2e77ac */ /* 0x000f220008000a00 */
[----:B---3--:R-:W-:-:S04]  /*0060*/  UISETP.NE.U32.AND UP0, UPT, UR4, URZ, UPT ;  /* 0x000000ff0400728c */ /* 0x008fc8000bf05070 */
[----:B------:R-:W-:Y:S01]  /*0070*/  UISETP.NE.AND.EX UP0, UPT, UR5, URZ, UPT, UP0 ;  /* 0x000000ff0500728c */ /* 0x000fe2000bf05300 */
[----:B--2---:R-:W-:-:S05]  /*0080*/  SHF.R.U32.HI R96, RZ, 0x5, R103 ;  /* 0x00000005ff607819 */ /* 0x004fca0000011667 */
[----:B------:R-:W2:Y:S02]  /*0090*/  SHFL.IDX PT, R0, R96, RZ, 0x1f ;  /* 0x00001fff60007589 */ /* 0x000ea400000e0000 */
[----:B--2---:R-:W-:Y:S01]  /*00a0*/  R2UR UR8, R0 ;  /* 0x00000000000872ca */ /* 0x004fe200000e0000 */
[----:B-1--4-:R-:W-:-:S14]  /*00b0*/  BRA.U UP0, `(.L_x_0) ;  /* 0x00000001002c7547 */ /* 0x012fdc000b800000 */
[----:B------:R-:W1:Y:S02]  /*00c0*/  LDCU.64 UR6, c[0x0][0x888] ;  /* 0x00011100ff0677ac */ /* 0x000e640008000a00 */
[----:B-1----:R-:W-:-:S04]  /*00d0*/  UISETP.NE.U32.AND UP0, UPT, UR6, URZ, UPT ;  /* 0x000000ff0600728c */ /* 0x002fc8000bf05070 */
[----:B------:R-:W-:-:S09]  /*00e0*/  UISETP.NE.AND.EX UP0, UPT, UR7, URZ, UPT, UP0 ;  /* 0x000000ff0700728c */ /* 0x000fd2000bf05300 */
[----:B------:R-:W-:Y:S05]  /*00f0*/  BRA.U !UP0, `(.L_x_1) ;  /* 0x0000000108107547 */ /* 0x000fea000b800000 */
[----:B------:R-:W1:Y:S02]  /*0100*/  LDC.64 R50, c[0x0][0x888] ;  /* 0x00022200ff327b82 */ /* 0x000e640000000a00 */
[----:B-1----:R1:W5:Y:S01]  /*0110*/  LDG.E R50, desc[UR46][R50.64] ;  /* 0x0000002e32327981 */ /* 0x002362000c1e1900 */
[----:B------:R-:W-:Y:S01]  /*0120*/  HFMA2 R91, -RZ, RZ, 0, 5.9604644775390625e-08 ;  /* 0x00000001ff5b7431 */ /* 0x000fe200000001ff */
[----:B------:R-:W-:Y:S05]  /*0130*/  BRA `(.L_x_0) ;  /* 0x00000000000c7947 */ /* 0x000fea0003800000 */
.L_x_1:
[----:B------:R-:W1:Y:S01]  /*0140*/  LDCU UR6, c[0x0][0x880] ;  /* 0x00011000ff0677ac */ /* 0x000e620008000800 */
[----:B------:R-:W-:Y:S01]  /*0150*/  HFMA2 R91, -RZ, RZ, 0, 5.9604644775390625e-08 ;  /* 0x00000001ff5b7431 */ /* 0x000fe200000001ff */
[----:B-1----:R-:W-:-:S07]  /*0160*/  MOV R50, UR6 ;  /* 0x0000000600327c02 */ /* 0x002fce0008000f00 */
.L_x_0:
[----:B------:R-:W2:Y:S02]  /*0170*/  LDCU.64 UR6, c[0x0][0x8b0] ;  /* 0x00011600ff0677ac */ /* 0x000ea40008000a00 */
[----:B--2---:R-:W-:-:S04]  /*0180*/  UISETP.NE.U32.AND UP0, UPT, UR6, URZ, UPT ;  /* 0x000000ff0600728c */ /* 0x004fc8000bf05070 */
[----:B------:R-:W-:-:S09]  /*0190*/  UISETP.NE.AND.EX UP0, UPT, UR7, URZ, UPT, UP0 ;  /* 0x000000ff0700728c */ /* 0x000fd2000bf05300 */
[----:B------:R-:W-:Y:S05]  /*01a0*/  BRA.U UP0, `(.L_x_2) ;  /* 0x0000000100247547 */ /* 0x000fea000b800000 */
[----:B------:R-:W2:Y:S02]  /*01b0*/  LDCU.64 UR6, c[0x0][0x8a8] ;  /* 0x00011500ff0677ac */ /* 0x000ea40008000a00 */
[----:B--2---:R-:W-:-:S04]  /*01c0*/  UISETP.NE.U32.AND UP0, UPT, UR6, URZ, UPT ;  /* 0x000000ff0600728c */ /* 0x004fc8000bf05070 */
[----:B------:R-:W-:-:S09]  /*01d0*/  UISETP.NE.AND.EX UP0, UPT, UR7, URZ, UPT, UP0 ;  /* 0x000000ff0700728c */ /* 0x000fd2000bf05300 */
[----:B------:R-:W-:Y:S05]  /*01e0*/  BRA.U !UP0, `(.L_x_3) ;  /* 0x00000001080c7547 */ /* 0x000fea000b800000 */
[----:B------:R-:W2:Y:S02]  /*01f0*/  LDC.64 R2, c[0x0][0x8a8] ;  /* 0x00022a00ff027b82 */ /* 0x000ea40000000a00 */
[----:B--2---:R2:W5:Y:S01]  /*0200*/  LDG.E R47, desc[UR46][R2.64] ;  /* 0x0000002e022f7981 */ /* 0x004562000c1e1900 */
[----:B------:R-:W-:Y:S05]  /*0210*/  BRA `(.L_x_2) ;  /* 0x0000000000087947 */ /* 0x000fea0003800000 */
.L_x_3:
[----:B------:R-:W2:Y:S02]  /*0220*/  LDCU UR6, c[0x0][0x8a0] ;  /* 0x00011400ff0677ac */ /* 0x000ea40008000800 */
[----:B--2---:R-:W-:Y:S02]  /*0230*/  MOV R47, UR6 ;  /* 0x00000006002f7c02 */ /* 0x004fe40008000f00 */
.L_x_2:
[----:B------:R-:W-:Y:S01]  /*0240*/  IMAD.U32 R0, RZ, RZ, UR8 ;  /* 0x00000008ff007e24 */ /* 0x000fe2000f8e00ff */
[----:B------:R-:W-:Y:S04]  /*0250*/  BSSY.RECONVERGENT B0, `(.L_x_4) ;  /* 0x000000c000007945 */ /* 0x000fe80003800200 */
[C---:B------:R-:W-:Y:S02]  /*0260*/  ISETP.NE.OR P1, PT, R0.reuse, 0x1, !P5 ;  /* 0x000000010000780c */ /* 0x040fe40006f25670 */
[----:B------:R-:W-:-:S11]  /*0270*/  ISETP.NE.OR P0, PT, R0, 0x3, !P5 ;  /* 0x000000030000780c */ /* 0x000fd60006f05670 */
[----:B------:R-:W-:Y:S05]  /*0280*/  @P1 BRA `(.L_x_5) ;  /* 0x0000000000201947 */ /* 0x000fea0003800000 */
[----:B------:R-:W3:Y:S02]  /*0290*/  LDCU.64 UR6, c[0x0][0x348] ;  /* 0x00006900ff0677ac */ /* 0x000ee40008000a00 */
[----:B---3--:R-:W-:Y:S02]  /*02a0*/  UIADD3 UR10, UP1, UPT, UR6, 0x80, URZ ;  /* 0x00000080060a7890 */ /* 0x008fe4000ff3e0ff */
[----:B------:R-:W-:Y:S02]  /*02b0*/  UIADD3 UR6, UP0, UPT, UR6, 0x180, URZ ;  /* 0x0000018006067890 */ /* 0x000fe4000ff1e0ff */
[----:B------:R-:W-:Y:S02]  /*02c0*/  UIADD3.X UR11, UPT, UPT, URZ, UR7, URZ, UP1, !UPT ;  /* 0x00000007ff0b7290 */ /* 0x000fe40008ffe4ff */
[----:B------:R-:W-:-:S07]  /*02d0*/  UIADD3.X UR7, UPT, UPT, URZ, UR7, URZ, UP0, !UPT ;  /* 0x00000007ff077290 */ /* 0x000fce00087fe4ff */
[----:B------:R3:W-:Y:S02]  /*02e0*/  UTMACCTL.PF [UR10] ;  /* 0x000000000a0079b9 */ /* 0x0007e40008040000 */
[----:B------:R3:W-:Y:S02]  /*02f0*/  UTMACCTL.PF [UR6] ;  /* 0x00000000060079b9 */ /* 0x0007e40008040000 */
[----:B---3--:R-:W-:Y:S01]  /*0300*/  NOP ;  /* 0x0000000000007918 */ /* 0x008fe20000000000 */
.L_x_5:
[----:B------:R-:W-:Y:S05]  /*0310*/  BSYNC.RECONVERGENT B0 ;  /* 0x0000000000007941 */ /* 0x000fea0003800200 */
.L_x_4:
[----:B------:R-:W-:Y:S04]  /*0320*/  BSSY.RECONVERGENT B0, `(.L_x_6) ;  /* 0x000000a000007945 */ /* 0x000fe80003800200 */
        /* <DEDUP_REMOVED lines=9> */
.L_x_7:
[----:B------:R-:W-:Y:S05]  /*03c0*/  BSYNC.RECONVERGENT B0 ;  /* 0x0000000000007941 */ /* 0x000fea0003800200 */
.L_x_6:
[----:B------:R-:W3:Y:S01]  /*03d0*/  LDCU.64 UR6, c[0x0][0x888] ;  /* 0x00011100ff0677ac */ /* 0x000ee20008000a00 */
[----:B------:R-:W-:Y:S02]  /*03e0*/  UISETP.EQ.U32.AND UP1, UPT, UR4, URZ, UPT ;  /* 0x000000ff0400728c */ /* 0x000fe4000bf22070 */
[----:B------:R-:W-:Y:S02]  /*03f0*/  UPLOP3.LUT UP2, UPT, UPT, UPT, UPT, 0x80, 0x8 ;  /* 0x000000000008789c */ /* 0x000fe40003f4f070 */
[----:B---3--:R-:W-:-:S04]  /*0400*/  UISETP.NE.U32.AND UP0, UPT, UR6, URZ, UPT ;  /* 0x000000ff0600728c */ /* 0x008fc8000bf05070 */
[----:B------:R-:W-:-:S04]  /*0410*/  UISETP.NE.AND.EX UP0, UPT, UR7, URZ, UPT, UP0 ;  /* 0x000000ff0700728c */ /* 0x000fc8000bf05300 */
[----:B------:R-:W-:-:S04]  /*0420*/  UISETP.EQ.OR.EX UP3, UPT, UR5, URZ, !UP0, UP1 ;  /* 0x000000ff0500728c */ /* 0x000fc8000c762710 */
[----:B------:R-:W-:-:S05]  /*0430*/  UP2UR UR50, UPR, URZ, 0x8 ;  /* 0x00000008ff327883 */ /* 0x000fca0008000000 */
[----:B------:R-:W-:Y:S07]  /*0440*/  BRA.U !UP3, `(.L_x_8) ;  /* 0x000000010b207547 */ /* 0x000fee000b800000 */
[----:B-----5:R-:W-:Y:S01]  /*0450*/  R2UR UR6, R50 ;  /* 0x00000000320672ca */ /* 0x020fe200000e0000 */
[----:B------:R-:W-:Y:S02]  /*0460*/  UISETP.NE.U32.AND UP2, UPT, UR4, URZ, UPT ;  /* 0x000000ff0400728c */ /* 0x000fe4000bf45070 */
[----:B------:R-:W-:Y:S02]  /*0470*/  USEL UR4, URZ, 0xffffffff, UP0 ;  /* 0xffffffffff047887 */ /* 0x000fe40008000000 */
[----:B------:R-:W-:-:S08]  /*0480*/  UISETP.NE.AND.EX UP2, UPT, UR5, URZ, UPT, UP2 ;  /* 0x000000ff0500728c */ /* 0x000fd0000bf45320 */
[----:B------:R-:W-:-:S04]  /*0490*/  UISETP.NE.AND UP1, UPT, UR6, URZ, UPT ;  /* 0x000000ff0600728c */ /* 0x000fc8000bf25270 */
[----:B------:R-:W-:-:S04]  /*04a0*/  @!UP2 USEL UR4, URZ, 0xffffffff, UP1 ;  /* 0xffffffffff04a887 */ /* 0x000fc80008800000 */
[----:B------:R-:W-:-:S04]  /*04b0*/  ULOP3.LUT UR4, UR4, 0x1, URZ, 0xc0, !UPT ;  /* 0x0000000104047892 */ /* 0x000fc8000f8ec0ff */
[----:B------:R-:W-:-:S11]  /*04c0*/  UISETP.NE.U32.AND UP2, UPT, UR4, 0x1, UPT ;  /* 0x000000010400788c */ /* 0x000fd6000bf45070 */
.L_x_8:
[----:B--2---:R-:W2:Y:S01]  /*04d0*/  SHFL.IDX PT, R2, R96, RZ, 0x1f ;  /* 0x00001fff60027589 */ /* 0x004ea200000e0000 */
[----:B------:R-:W-:-:S04]  /*04e0*/  UISETP.NE.AND UP1, UPT, UR8, 0x2, UPT ;  /* 0x000000020800788c */ /* 0x000fc8000bf25270 */
[----:B------:R-:W-:Y:S01]  /*04f0*/  USEL UR6, URZ, 0x1, UP1 ;  /* 0x00000001ff067887 */ /* 0x000fe20008800000 */
[----:B--2---:R-:W-:-:S13]  /*0500*/  ISETP.NE.AND P0, PT, R2, RZ, PT ;  /* 0x000000ff0200720c */ /* 0x004fda0003f05270 */
[----:B------:R-:W-:Y:S05]  /*0510*/  @P0 BRA `(.L_x_9) ;  /* 0x0000000000840947 */ /* 0x000fea0003800000 */
[----:B------:R-:W-:Y:S01]  /*0520*/  ELECT P0, URZ, PT ;  /* 0x0000000000ff782f */ /* 0x000fe20003800000 */
[----:B------:R-:W-:-:S12]  /*0530*/  BSSY.RECONVERGENT B0, `(.L_x_9) ;  /* 0x000001f000007945 */ /* 0x000fd80003800200 */
[----:B------:R-:W-:Y:S05]  /*0540*/  @!P0 BRA `(.L_x_10) ;  /* 0x0000000000748947 */ /* 0x000fea0003800000 */
[----:B------:R-:W2:Y:S01]  /*0550*/  S2UR UR5, SR_CgaCtaId ;  /* 0x00000000000579c3 */ /* 0x000ea20000008800 */
[----:B------:R-:W-:Y:S01]  /*0560*/  UMOV UR7, 0x400 ;  /* 0x0000040000077882 */ /* 0x000fe20000000000 */
[----:B------:R-:W-:Y:S02]  /*0570*/  UMOV UR4, 0x1 ;  /* 0x0000000100047882 */ /* 0x000fe40000000000 */
[----:B------:R-:W-:-:S04]  /*0580*/  UIADD3 UR10, UPT, UPT, -UR4, 0x100000, URZ ;  /* 0x00100000040a7890 */ /* 0x000fc8000fffe1ff */
[----:B------:R-:W-:Y:S02]  /*0590*/  USHF.L.U32 UR11, UR10, 0xb, URZ ;  /* 0x0000000b0a0b7899 */ /* 0x000fe400080006ff */
[----:B------:R-:W-:Y:S02]  /*05a0*/  USHF.L.U32 UR10, UR10, 0x1, URZ ;  /* 0x000000010a0a7899 */ /* 0x000fe400080006ff */
[----:B--2---:R-:W-:Y:S01]  /*05b0*/  ULEA UR5, UR5, UR7, 0x18 ;  /* 0x0000000705057291 */ /* 0x004fe2000f8ec0ff */
[----:B------:R-:W2:Y:S11]  /*05c0*/  FENCE.VIEW.ASYNC.S ;  /* 0x00000000000073c6 */ /* 0x000eb60000000000 */
[----:B--2---:R2:W3:Y:S01]  /*05d0*/  SYNCS.EXCH.64 URZ, [UR5], UR10 ;  /* 0x0000000a05ff75b2 */ /* 0x0044e20008000100 */
[----:B------:R2:W4:Y:S01]  /*05e0*/  SYNCS.EXCH.64 URZ, [UR5+0x50], UR10 ;  /* 0x0000500a05ff75b2 */ /* 0x0005220008000100 */
[----:B------:R2:W1:Y:S01]  /*05f0*/  SYNCS.EXCH.64 URZ, [UR5+0x8], UR10 ;  /* 0x0000080a05ff75b2 */ /* 0x0004620008000100 */
        /* <DEDUP_REMOVED lines=16> */
[----:B------:R2:W1:Y:S02]  /*0700*/  SYNCS.EXCH.64 URZ, [UR5+0x98], UR10 ;  /* 0x0000980a05ff75b2 */ /* 0x0004640008000100 */
[----:B--2---:R-:W-:Y:S01]  /*0710*/  NOP ;  /* 0x0000000000007918 */ /* 0x004fe20000000000 */
.L_x_10:
[----:B------:R-:W-:Y:S05]  /*0720*/  BSYNC.RECONVERGENT B0 ;  /* 0x0000000000007941 */ /* 0x000fea0003800200 */
.L_x_9:
[----:B------:R-:W2:Y:S01]  /*0730*/  SHFL.IDX PT, R2, R96, RZ, 0x1f ;  /* 0x00001fff60027589 */ /* 0x000ea200000e0000 */
[----:B------:R-:W-:Y:S01]  /*0740*/  NOP ;  /* 0x0000000000007918 */ /* 0x000fe20000000000 */
[----:B--2---:R-:W-:-:S13]  /*0750*/  ISETP.NE.AND P0, PT, R2, 0x1, PT ;  /* 0x000000010200780c */ /* 0x004fda0003f05270 */
[----:B------:R-:W-:Y:S05]  /*0760*/  @P0 BRA `(.L_x_11) ;  /* 0x0000000000580947 */ /* 0x000fea0003800000 */
[----:B------:R-:W2:Y:S01]  /*0770*/  S2UR UR7, SR_CgaCtaId ;  /* 0x00000000000779c3 */ /* 0x000ea20000008800 */
[----:B------:R-:W-:Y:S01]  /*0780*/  UMOV UR9, 0x400 ;  /* 0x0000040000097882 */ /* 0x000fe20000000000 */
[----:B------:R-:W-:Y:S01]  /*0790*/  UMOV UR5, 0x20 ;  /* 0x0000002000057882 */ /* 0x000fe20000000000 */
[----:B------:R-:W-:Y:S01]  /*07a0*/  UMOV UR4, 0x80 ;  /* 0x0000008000047882 */ /* 0x000fe20000000000 */
[----:B------:R-:W-:-:S04]  /*07b0*/  UIADD3 UR10, UPT, UPT, -UR5, 0x100000, URZ ;  /* 0x00100000050a7890 */ /* 0x000fc8000fffe1ff */
[----:B------:R-:W-:Y:S02]  /*07c0*/  USHF.L.U32 UR11, UR10, 0xb, URZ ;  /* 0x0000000b0a0b7899 */ /* 0x000fe400080006ff */
[----:B------:R-:W-:Y:S02]  /*07d0*/  USHF.L.U32 UR10, UR10, 0x1, URZ ;  /* 0x000000010a0a7899 */ /* 0x000fe400080006ff */
[----:B------:R-:W-:-:S04]  /*07e0*/  UIADD3 UR4, UPT, UPT, -UR4, 0x100000, URZ ;  /* 0x0010000004047890 */ /* 0x000fc8000fffe1ff */
[----:B------:R-:W-:Y:S02]  /*07f0*/  USHF.L.U32 UR5, UR4, 0xb, URZ ;  /* 0x0000000b04057899 */ /* 0x000fe400080006ff */
[----:B------:R-:W-:Y:S01]  /*0800*/  USHF.L.U32 UR4, UR4, 0x1, URZ ;  /* 0x0000000104047899 */ /* 0x000fe200080006ff */
[----:B------:R-:W-:Y:S01]  /*0810*/  ELECT P0, URZ, PT ;  /* 0x0000000000ff782f */ /* 0x000fe20003800000 */
[----:B--2---:R-:W-:Y:S01]  /*0820*/  ULEA UR7, UR7, UR9, 0x18 ;  /* 0x0000000907077291 */ /* 0x004fe2000f8ec0ff */
[----:B------:R-:W2:Y:S11]  /*0830*/  FENCE.VIEW.ASYNC.S ;  /* 0x00000000000073c6 */ /* 0x000eb60000000000 */
[----:B--2---:R2:W1:Y:S01]  /*0840*/  SYNCS.EXCH.64 URZ, [UR7+0xa0], UR10 ;  /* 0x0000a00a07ff75b2 */ /* 0x0044620008000100 */
[----:B------:R2:W1:Y:S01]  /*0850*/  SYNCS.EXCH.64 URZ, [UR7+0xc0], UR4 ;  /* 0x0000c00407ff75b2 */ /* 0x0004620008000100 */
[----:B------:R2:W1:Y:S01]  /*0860*/  SYNCS.EXCH.64 URZ, [UR7+0xa8], UR10 ;  /* 0x0000a80a07ff75b2 */ /* 0x0004620008000100 */
[----:B------:R2:W1:Y:S01]  /*0870*/  SYNCS.EXCH.64 URZ, [UR7+0xc8], UR4 ;  /* 0x0000c80407ff75b2 */ /* 0x0004620008000100 */
[----:B------:R2:W1:Y:S01]  /*0880*/  SYNCS.EXCH.64 URZ, [UR7+0xb0], UR10 ;  /* 0x0000b00a07ff75b2 */ /* 0x0004620008000100 */
[----:B------:R2:W1:Y:S01]  /*0890*/  SYNCS.EXCH.64 URZ, [UR7+0xd0], UR4 ;  /* 0x0000d00407ff75b2 */ /* 0x0004620008000100 */
[----:B------:R2:W1:Y:S01]  /*08a0*/  SYNCS.EXCH.64 URZ, [UR7+0xb8], UR10 ;  /* 0x0000b80a07ff75b2 */ /* 0x0004620008000100 */
[----:B------:R2:W1:Y:S01]  /*08b0*/  SYNCS.EXCH.64 URZ, [UR7+0xd8], UR4 ;  /* 0x0000d80407ff75b2 */ /* 0x0004620008000100 */
[----:B------:R-:W-:Y:S01]  /*08c0*/  NOP ;  /* 0x0000000000007918 */ /* 0x000fe20000000000 */
.L_x_11:
[----:B------:R-:W3:Y:S01]  /*08d0*/  SHFL.IDX PT, R2, R96, RZ, 0x1f ;  /* 0x00001fff60027589 */ /* 0x000ee200000e0000 */
[----:B------:R-:W-:Y:S01]  /*08e0*/  NOP ;  /* 0x0000000000007918 */ /* 0x000fe20000000000 */
[----:B---3--:R-:W-:-:S13]  /*08f0*/  ISETP.NE.AND P0, PT, R2, 0x3, PT ;  /* 0x000000030200780c */ /* 0x008fda0003f05270 */
[----:B------:R-:W-:Y:S05]  /*0900*/  @P0 BRA `(.L_x_12) ;  /* 0x0000000000300947 */ /* 0x000fea0003800000 */
[----:B--2---:R-:W2:Y:S01]  /*0910*/  S2UR UR5, SR_CgaCtaId ;  /* 0x00000000000579c3 */ /* 0x004ea20000008800 */
[----:B------:R-:W-:Y:S01]  /*0920*/  UMOV UR7, 0x400 ;  /* 0x0000040000077882 */ /* 0x000fe20000000000 */
[----:B------:R-:W-:Y:S01]  /*0930*/  UMOV UR4, 0x20 ;  /* 0x0000002000047882 */ /* 0x000fe20000000000 */
[----:B------:R-:W-:Y:S01]  /*0940*/  ELECT P0, URZ, PT ;  /* 0x0000000000ff782f */ /* 0x000fe20003800000 */
[----:B------:R-:W-:-:S04]  /*0950*/  UIADD3 UR10, UPT, UPT, -UR4, 0x100000, URZ ;  /* 0x00100000040a7890 */ /* 0x000fc8000fffe1ff */
[----:B------:R-:W-:Y:S02]  /*0960*/  USHF.L.U32 UR11, UR10, 0xb, URZ ;  /* 0x0000000b0a0b7899 */ /* 0x000fe400080006ff */
[----:B------:R-:W-:Y:S02]  /*0970*/  USHF.L.U32 UR10, UR10, 0x1, URZ ;  /* 0x000000010a0a7899 */ /* 0x000fe400080006ff */
[----:B--2---:R-:W-:Y:S01]  /*0980*/  ULEA UR5, UR5, UR7, 0x18 ;  /* 0x0000000705057291 */ /* 0x004fe2000f8ec0ff */
[----:B------:R-:W2:Y:S11]  /*0990*/  FENCE.VIEW.ASYNC.S ;  /* 0x00000000000073c6 */ /* 0x000eb60000000000 */
[----:B--2---:R3:W2:Y:S01]  /*09a0*/  SYNCS.EXCH.64 URZ, [UR5+0xe0], UR10 ;  /* 0x0000e00a05ff75b2 */ /* 0x0046a20008000100 */
[----:B------:R3:W1:Y:S02]  /*09b0*/  SYNCS.EXCH.64 URZ, [UR5+0xe8], UR10 ;  /* 0x0000e80a05ff75b2 */ /* 0x0006640008000100 */
[----:B---3--:R-:W-:Y:S01]  /*09c0*/  NOP ;  /* 0x0000000000007918 */ /* 0x008fe20000000000 */
.L_x_12:
[----:B------:R-:W3:Y:S01]  /*09d0*/  SHFL.IDX PT, R2, R96, RZ, 0x1f ;  /* 0x00001fff60027589 */ /* 0x000ee200000e0000 */
[----:B------:R-:W-:Y:S01]  /*09e0*/  NOP ;  /* 0x0000000000007918 */ /* 0x000fe20000000000 */
[----:B---3--:R-:W-:-:S13]  /*09f0*/  ISETP.NE.AND P0, PT, R2, 0x4, PT ;  /* 0x000000040200780c */ /* 0x008fda0003f05270 */
[----:B------:R-:W-:Y:S05]  /*0a00*/  @P0 BRA `(.L_x_13) ;  /* 0x00000000004c0947 */ /* 0x000fea0003800000 */
[----:B--2---:R-:W2:Y:S01]  /*0a10*/  S2UR UR5, SR_CgaCtaId ;  /* 0x00000000000579c3 */ /* 0x004ea20000008800 */
[----:B------:R-:W-:Y:S01]  /*0a20*/  UMOV UR9, 0x100 ;  /* 0x0000010000097882 */ /* 0x000fe20000000000 */
[----:B------:R-:W-:Y:S01]  /*0a30*/  UMOV UR7, 0x400 ;  /* 0x0000040000077882 */ /* 0x000fe20000000000 */
[----:B------:R-:W-:Y:S01]  /*0a40*/  USEL UR9, UR9, 0xe0, UP2 ;  /* 0x000000e009097887 */ /* 0x000fe20009000000 */
[----:B------:R-:W-:Y:S01]  /*0a50*/  UMOV UR4, 0x1 ;  /* 0x0000000100047882 */ /* 0x000fe20000000000 */
[----:B------:R-:W-:Y:S01]  /*0a60*/  ELECT P0, URZ, PT ;  /* 0x0000000000ff782f */ /* 0x000fe20003800000 */
[----:B------:R-:W-:-:S04]  /*0a70*/  UIADD3 UR10, UPT, UPT, -UR4, 0x100000, URZ ;  /* 0x00100000040a7890 */ /* 0x000fc8000fffe1ff */
[----:B------:R-:W-:Y:S02]  /*0a80*/  USHF.L.U32 UR11, UR10, 0xb, URZ ;  /* 0x0000000b0a0b7899 */ /* 0x000fe400080006ff */
[----:B------:R-:W-:Y:S02]  /*0a90*/  USHF.L.U32 UR10, UR10, 0x1, URZ ;  /* 0x000000010a0a7899 */ /* 0x000fe400080006ff */
[----:B------:R-:W-:-:S04]  /*0aa0*/  UIADD3 UR12, UPT, UPT, -UR9, 0x100000, URZ ;  /* 0x00100000090c7890 */ /* 0x000fc8000fffe1ff */
[----:B------:R-:W-:Y:S02]  /*0ab0*/  USHF.L.U32 UR13, UR12, 0xb, URZ ;  /* 0x0000000b0c0d7899 */ /* 0x000fe400080006ff */
[----:B------:R-:W-:Y:S02]  /*0ac0*/  USHF.L.U32 UR12, UR12, 0x1, URZ ;  /* 0x000000010c0c7899 */ /* 0x000fe400080006ff */
[----:B--2---:R-:W-:Y:S01]  /*0ad0*/  ULEA UR5, UR5, UR7, 0x18 ;  /* 0x0000000705057291 */ /* 0x004fe2000f8ec0ff */
[----:B------:R-:W2:Y:S11]  /*0ae0*/  FENCE.VIEW.ASYNC.S ;  /* 0x00000000000073c6 */ /* 0x000eb60000000000 */
[----:B--2---:R3:W2:Y:S01]  /*0af0*/  SYNCS.EXCH.64 URZ, [UR5+0xf0], UR10 ;  /* 0x0000f00a05ff75b2 */ /* 0x0046a20008000100 */
[----:B------:R3:W1:Y:S01]  /*0b00*/  SYNCS.EXCH.64 URZ, [UR5+0x100], UR12 ;  /* 0x0001000c05ff75b2 */ /* 0x0006620008000100 */
[----:B------:R3:W1:Y:S01]  /*0b10*/  SYNCS.EXCH.64 URZ, [UR5+0xf8], UR10 ;  /* 0x0000f80a05ff75b2 */ /* 0x0006620008000100 */
[----:B------:R3:W1:Y:S02]  /*0b20*/  SYNCS.EXCH.64 URZ, [UR5+0x108], UR12 ;  /* 0x0001080c05ff75b2 */ /* 0x0006640008000100 */
[----:B---3--:R-:W-:Y:S01]  /*0b30*/  NOP ;  /* 0x0000000000007918 */ /* 0x008fe20000000000 */
.L_x_13:
[----:B------:R-:W3:Y:S01]  /*0b40*/  SHFL.IDX PT, R2, R96, RZ, 0x1f ;  /* 0x00001fff60027589 */ /* 0x000ee200000e0000 */
[----:B------:R-:W-:Y:S01]  /*0b50*/  NOP ;  /* 0x0000000000007918 */ /* 0x000fe20000000000 */
[----:B---3--:R-:W-:-:S13]  /*0b60*/  ISETP.NE.AND P0, PT, R2, 0x5, PT ;  /* 0x000000050200780c */ /* 0x008fda0003f05270 */
[----:B------:R-:W-:Y:S05]  /*0b70*/  @P0 BRA `(.L_x_14) ;  /* 0x0000000000580947 */ /* 0x000fea0003800000 */
[----:B--2---:R-:W2:Y:S01]  /*0b80*/  S2UR UR7, SR_CgaCtaId ;  /* 0x00000000000779c3 */ /* 0x004ea20000008800 */
        /* <DEDUP_REMOVED lines=12> */
[----:B--2---:R3:W2:Y:S01]  /*0c50*/  SYNCS.EXCH.64 URZ, [UR7+0x110], UR10 ;  /* 0x0001100a07ff75b2 */ /* 0x0046a20008000100 */
[----:B------:R3:W1:Y:S01]  /*0c60*/  SYNCS.EXCH.64 URZ, [UR7+0x130], UR4 ;  /* 0x0001300407ff75b2 */ /* 0x0006620008000100 */
[----:B------:R3:W1:Y:S01]  /*0c70*/  SYNCS.EXCH.64 URZ, [UR7+0x118], UR10 ;  /* 0x0001180a07ff75b2 */ /* 0x0006620008000100 */
[----:B------:R3:W1:Y:S01]  /*0c80*/  SYNCS.EXCH.64 URZ, [UR7+0x138], UR4 ;  /* 0x0001380407ff75b2 */ /* 0x0006620008000100 */
[----:B------:R3:W1:Y:S01]  /*0c90*/  SYNCS.EXCH.64 URZ, [UR7+0x120], UR10 ;  /* 0x0001200a07ff75b2 */ /* 0x0006620008000100 */
[----:B------:R3:W1:Y:S01]  /*0ca0*/  SYNCS.EXCH.64 URZ, [UR7+0x140], UR4 ;  /* 0x0001400407ff75b2 */ /* 0x0006620008000100 */
[----:B------:R3:W1:Y:S01]  /*0cb0*/  SYNCS.EXCH.64 URZ, [UR7+0x128], UR10 ;  /* 0x0001280a07ff75b2 */ /* 0x0006620008000100 */
[----:B------:R3:W1:Y:S02]  /*0cc0*/  SYNCS.EXCH.64 URZ, [UR7+0x148], UR4 ;  /* 0x0001480407ff75b2 */ /* 0x0006640008000100 */
[----:B---3--:R-:W-:Y:S01]  /*0cd0*/  NOP ;  /* 0x0000000000007918 */ /* 0x008fe20000000000 */
.L_x_14:
        /* <DEDUP_REMOVED lines=18> */
.L_x_15:
[----:B--2---:R-:W2:Y:S01]  /*0e00*/  S2UR UR5, SR_CTAID.X ;  /* 0x00000000000579c3 */ /* 0x004ea20000002500 */
[----:B------:R-:W-:-:S05]  /*0e10*/  CS2R.32 R90, SR_CgaSize ;  /* 0x00000000005a7805 */ /* 0x000fca0000008a00 */
[----:B------:R-:W-:-:S05]  /*0e20*/  IMAD R90, R90, -0xa0, RZ ;  /* 0xffffff605a5a7824 */ /* 0x000fca00078e02ff */
[----:B------:R-:W-:-:S14]  /*0e30*/  R2UR UR9, R90 ;  /* 0x000000005a0972ca */ /* 0x000fdc00000e0000 */
[----:B------:R-:W3:Y:S01]  /*0e40*/  LDCU UR9, c[0x0][UR9+0x2b0] ;  /* 0x00005600090977ac */ /* 0x000ee20008000800 */
[----:B------:R-:W-:Y:S01]  /*0e50*/  NOP ;  /* 0x0000000000007918 */ /* 0x000fe20000000000 */
[----:B------:R-:W-:-:S05]  /*0e60*/  CS2R.32 R90, SR_CgaSize ;  /* 0x00000000005a7805 */ /* 0x000fca0000008a00 */
[----:B------:R-:W-:-:S05]  /*0e70*/  IMAD R90, R90, -0xa0, RZ ;  /* 0xffffff605a5a7824 */ /* 0x000fca00078e02ff */
[----:B------:R-:W-:-:S14]  /*0e80*/  R2UR UR7, R90 ;  /* 0x000000005a0772ca */ /* 0x000fdc00000e0000 */
[----:B------:R-:W4:Y:S01]  /*0e90*/  LDCU UR7, c[0x0][UR7+0x2b4] ;  /* 0x00005680070777ac */ /* 0x000f220008000800 */
[----:B------:R-:W1:Y:S08]  /*0ea0*/  S2UR UR4, SR_CTAID.Y ;  /* 0x00000000000479c3 */ /* 0x000e700000002600 */
[----:B------:R-:W4:Y:S01]  /*0eb0*/  LDC R9, c[0x0][0xb24] ;  /* 0x0002c900ff097b82 */ /* 0x000f220000000800 */
[----:B--2---:R-:W-:-:S02]  /*0ec0*/  I2FP.F32.U32 R5, UR5 ;  /* 0x0000000500057c45 */ /* 0x004fc40008201000 */
[----:B------:R-:W-:-:S05]  /*0ed0*/  CS2R.32 R3, SR_CgaSize ;  /* 0x0000000000037805 */ /* 0x000fca0000008a00 */
[----:B------:R-:W-:-:S06]  /*0ee0*/  IMAD R3, R3, -0xa0, RZ ;  /* 0xffffff6003037824 */ /* 0x000fcc00078e02ff */
[----:B------:R-:W2:Y:S01]  /*0ef0*/  LDC R3, c[0x0][R3+0x2a0] ;  /* 0x0000a80003037b82 */ /* 0x000ea20000000800 */
[----:B------:R-:W-:Y:S01]  /*0f00*/  MOV R21, UR5 ;  /* 0x0000000500157c02 */ /* 0x000fe20008000f00 */
[----:B---3--:R-:W-:Y:S01]  /*0f10*/  FMUL R5, R5, UR9 ;  /* 0x0000000905057c20 */ /* 0x008fe20008400000 */
[----:B-1----:R-:W-:Y:S02]  /*0f20*/  I2FP.F32.U32 R4, UR4 ;  /* 0x0000000400047c45 */ /* 0x002fe40008201000 */
[----:B------:R-:W-:-:S05]  /*0f30*/  CS2R.32 R2, SR_CgaSize ;  /* 0x0000000000027805 */ /* 0x000fca0000008a00 */
[----:B------:R-:W-:-:S06]  /*0f40*/  IMAD R2, R2, -0xa0, RZ ;  /* 0xffffff6002027824 */ /* 0x000fcc00078e02ff */
[----:B------:R-:W1:Y:S01]  /*0f50*/  LDC R2, c[0x0][R2+0x2a4] ;  /* 0x0000a90002027b82 */ /* 0x000e620000000800 */
[----:B------:R-:W3:Y:S01]  /*0f60*/  F2I.U32.TRUNC.NTZ R90, R5 ;  /* 0x00000005005a7305 */ /* 0x000ee2000020f000 */
[----:B------:R-:W-:Y:S01]  /*0f70*/  MOV R20, UR4 ;  /* 0x0000000400147c02 */ /* 0x000fe20008000f00 */
[----:B----4-:R-:W-:-:S05]  /*0f80*/  FMUL R4, R4, UR7 ;  /* 0x0000000704047c20 */ /* 0x010fca0008400000 */
[----:B------:R-:W-:Y:S01]  /*0f90*/  BAR.SYNC.DEFER_BLOCKING 0x0 ;  /* 0x0000000000007b1d */ /* 0x000fe20000010000 */
[----:B------:R-:W-:-:S05]  /*0fa0*/  ISETP.GE.AND P0, PT, R9, 0x1, PT ;  /* 0x000000010900780c */ /* 0x000fca0003f06270 */
[----:B------:R-:W4:Y:S02]  /*0fb0*/  F2I.U32.TRUNC.NTZ R83, R4 ;  /* 0x0000000400537305 */ /* 0x000f24000020f000 */
[----:B------:R-:W1:Y:S01]  /*0fc0*/  S2UR UR36, SR_CTAID.Z ;  /* 0x00000000002479c3 */ /* 0x000e620000002700 */
[----:B---3--:R-:W-:-:S05]  /*0fd0*/  IADD3 R90, PT, PT, -R90, RZ, RZ ;  /* 0x000000ff5a5a7210 */ /* 0x008fca0007ffe1ff */
[----:B--2---:R-:W-:Y:S01]  /*0fe0*/  IMAD R90, R3, R90, UR5 ;  /* 0x00000005035a7e24 */ /* 0x004fe2000f8e025a */
[----:B----4-:R-:W-:-:S05]  /*0ff0*/  IADD3 R83, PT, PT, -R83, RZ, RZ ;  /* 0x000000ff53537210 */ /* 0x010fca0007ffe1ff */
[----:B-1----:R-:W-:Y:S01]  /*1000*/  IMAD R83, R2, R83, UR4 ;  /* 0x0000000402537e24 */ /* 0x002fe2000f8e0253 */
[----:B------:R-:W-:Y:S06]  /*1010*/  @!P0 BRA `(.L_x_16) ;  /* 0x0000000000b88947 */ /* 0x000fec0003800000 */
[----:B------:R-:W1:Y:S01]  /*1020*/  LDC.64 R4, c[0x0][0xb18] ;  /* 0x0002c600ff047b82 */ /* 0x000e620000000a00 */
[----:B------:R-:W-:-:S07]  /*1030*/  ISETP.NE.AND P0, PT, R9, 0x1, PT ;  /* 0x000000010900780c */ /* 0x000fce0003f05270 */
[----:B------:R-:W2:Y:S08]  /*1040*/  LDC R10, c[0x0][0xb0c] ;  /* 0x0002c300ff0a7b82 */ /* 0x000eb00000000800 */
[----:B------:R-:W3:Y:S08]  /*1050*/  LDC R11, c[0x0][0x370] ;  /* 0x0000dc00ff0b7b82 */ /* 0x000ef00000000800 */
[----:B------:R-:W4:Y:S01]  /*1060*/  LDC R12, c[0x0][0x374] ;  /* 0x0000dd00ff0c7b82 */ /* 0x000f220000000800 */
[----:B-1----:R-:W-:-:S07]  /*1070*/  ISETP.NE.AND P1, PT, R4, 0x1, PT ;  /* 0x000000010400780c */ /* 0x002fce0003f25270 */
[----:B------:R-:W3:Y:S01]  /*1080*/  LDC.64 R6, c[0x0][0xb10] ;  /* 0x0002c400ff067b82 */ /* 0x000ee20000000a00 */
[----:B--2---:R-:W-:-:S07]  /*1090*/  ISETP.NE.AND P2, PT, R10, 0x1, PT ;  /* 0x000000010a00780c */ /* 0x004fce0003f45270 */
[----:B------:R-:W1:Y:S08]  /*10a0*/  LDC R8, c[0x0][0xb20] ;  /* 0x0002c800ff087b82 */ /* 0x000e700000000800 */
[----:B------:R-:W2:Y:S01]  /*10b0*/  LDC.64 R2, c[0x0][0xb28] ;  /* 0x0002ca00ff027b82 */ /* 0x000ea20000000a00 */
[----:B----4-:R-:W-:-:S04]  /*10c0*/  IMAD.HI.U32 R13, R12, R5, RZ ;  /* 0x000000050c0d7227 */ /* 0x010fc800078e00ff */
[----:B------:R-:W-:-:S04]  /*10d0*/  IMAD.HI.U32 R5, R20, R5, RZ ;  /* 0x0000000514057227 */ /* 0x000fc800078e00ff */
[----:B---3--:R-:W-:-:S04]  /*10e0*/  IMAD.HI.U32 R14, R11, R6, RZ ;  /* 0x000000060b0e7227 */ /* 0x008fc800078e00ff */
[C---:B------:R-:W-:Y:S01]  /*10f0*/  IMAD.HI.U32 R16, R21.reuse, R6, RZ ;  /* 0x0000000615107227 */ /* 0x040fe200078e00ff */
[-C--:B------:R-:W-:Y:S02]  /*1100*/  @P2 SHF.R.U32.HI R11, RZ, R7.reuse, R14 ;  /* 0x00000007ff0b2219 */ /* 0x080fe4000001160e */
[-C--:B-1----:R-:W-:Y:S02]  /*1110*/  @P1 SHF.R.U32.HI R12, RZ, R8.reuse, R13 ;  /* 0x00000008ff0c1219 */ /* 0x082fe4000001160d */
[----:B------:R-:W-:Y:S02]  /*1120*/  SHF.R.U32.HI R5, RZ, R8, R5 ;  /* 0x00000008ff057219 */ /* 0x000fe40000011605 */
[----:B------:R-:W-:Y:S02]  /*1130*/  SHF.R.U32.HI R16, RZ, R7, R16 ;  /* 0x00000007ff107219 */ /* 0x000fe40000011610 */
[----:B------:R-:W-:Y:S01]  /*1140*/  SEL R5, R20, R5, !P1 ;  /* 0x0000000514057207 */ /* 0x000fe20004800000 */
[----:B--2---:R-:W-:Y:S01]  /*1150*/  IMAD.HI.U32 R14, R12, R2, RZ ;  /* 0x000000020c0e7227 */ /* 0x004fe200078e00ff */
[----:B------:R-:W-:-:S02]  /*1160*/  SEL R7, R21, R16, !P2 ;  /* 0x0000001015077207 */ /* 0x000fc40005000000 */
[----:B------:R-:W-:Y:S01]  /*1170*/  IADD3 R13, PT, PT, -R5, RZ, RZ ;  /* 0x000000ff050d7210 */ /* 0x000fe20007ffe1ff */
[----:B------:R-:W-:Y:S01]  /*1180*/  IMAD.HI.U32 R6, R11, R2, RZ ;  /* 0x000000020b067227 */ /* 0x000fe200078e00ff */
[----:B------:R-:W-:-:S03]  /*1190*/  @P0 SHF.R.U32.HI R12, RZ, R3, R14 ;  /* 0x00000003ff0c0219 */ /* 0x000fc6000001160e */
[----:B------:R-:W-:Y:S01]  /*11a0*/  IMAD R13, R4, R13, R20 ;  /* 0x0000000d040d7224 */ /* 0x000fe200078e0214 */
[----:B------:R-:W-:Y:S01]  /*11b0*/  @P0 SHF.R.U32.HI R11, RZ, R3, R6 ;  /* 0x00000003ff0b0219 */ /* 0x000fe20000011606 */
[----:B------:R-:W-:-:S04]  /*11c0*/  IMAD R12, R12, R9, RZ ;  /* 0x000000090c0c7224 */ /* 0x000fc800078e02ff */
[----:B------:R-:W-:Y:S01]  /*11d0*/  IMAD R6, R11, R9, RZ ;  /* 0x000000090b067224 */ /* 0x000fe200078e02ff */
[----:B------:R-:W-:-:S04]  /*11e0*/  ISETP.GE.AND P1, PT, R5, R12, PT ;  /* 0x0000000c0500720c */ /* 0x000fc80003f26270 */
[----:B------:R-:W-:Y:S01]  /*11f0*/  ISETP.GE.OR P1, PT, R7, R6, P1 ;  /* 0x000000060700720c */ /* 0x000fe20000f26670 */
[----:B------:R-:W-:-:S05]  /*1200*/  IMAD.HI.U32 R6, R5, R2, RZ ;  /* 0x0000000205067227 */ /* 0x000fca00078e00ff */
[----:B------:R-:W-:-:S04]  /*1210*/  SHF.R.U32.HI R6, RZ, R3, R6 ;  /* 0x00000003ff067219 */ /* 0x000fc80000011606 */
[----:B------:R-:W-:-:S03]  /*1220*/  SEL R6, R5, R6, !P0 ;  /* 0x0000000605067207 */ /* 0x000fc60004000000 */
[----:B------:R-:W-:Y:S01]  /*1230*/  @!P1 IMAD.HI.U32 R8, R7, R2, RZ ;  /* 0x0000000207089227 */ /* 0x000fe200078e00ff */
[----:B------:R-:W-:-:S04]  /*1240*/  IADD3 R2, PT, PT, -R6, RZ, RZ ;  /* 0x000000ff06027210 */ /* 0x000fc80007ffe1ff */
[----:B------:R-:W-:Y:S01]  /*1250*/  @!P1 SHF.R.U32.HI R8, RZ, R3, R8 ;  /* 0x00000003ff089219 */ /* 0x000fe20000011608 */
[----:B------:R-:W-:-:S03]  /*1260*/  IMAD R2, R9, R2, R5 ;  /* 0x0000000209027224 */ /* 0x000fc600078e0205 */
[----:B------:R-:W-:-:S05]  /*1270*/  @!P1 SEL R3, R7, R8, !P0 ;  /* 0x0000000807039207 */ /* 0x000fca0004000000 */
[--C-:B------:R-:W-:Y:S02]  /*1280*/  @!P1 IMAD.IADD R6, R6, 0x1, -R3.reuse ;  /* 0x0000000106069824 */ /* 0x100fe400078e0a03 */
[----:B------:R-:W-:Y:S01]  /*1290*/  @!P1 IMAD R3, R2, R11, R3 ;  /* 0x0000000b02039224 */ /* 0x000fe200078e0203 */
[----:B------:R-:W-:Y:S01]  /*12a0*/  IADD3 R2, PT, PT, -R7, RZ, RZ ;  /* 0x000000ff07027210 */ /* 0x000fe20007ffe1ff */
[----:B------:R-:W-:Y:S02]  /*12b0*/  @!P1 IMAD R5, R6, R9, R7 ;  /* 0x0000000906059224 */ /* 0x000fe400078e0207 */
[----:B------:R-:W-:Y:S02]  /*12c0*/  @!P1 IMAD.MOV.U32 R7, RZ, RZ, R3 ;  /* 0x000000ffff079224 */ /* 0x000fe400078e0003 */
[----:B------:R-:W-:Y:S02]  /*12d0*/  IMAD R2, R10, R2, R21 ;  /* 0x000000020a027224 */ /* 0x000fe400078e0215 */
[----:B------:R-:W-:-:S02]  /*12e0*/  IMAD R20, R5, R4, R13 ;  /* 0x0000000405147224 */ /* 0x000fc400078e020d */
[----:B------:R-:W-:Y:S02]  /*12f0*/  IMAD R21, R7, R10, R2 ;  /* 0x0000000a07157224 */ /* 0x000fe400078e0202 */
.L_x_16:
[----:B------:R-:W1:Y:S01]  /*1300*/  LDCU UR4, c[0x0][0xb30] ;  /* 0x00016600ff0477ac */ /* 0x000e620008000800 */
[----:B------:R-:W2:Y:S08]  /*1310*/  S2UR UR37, SR_CgaCtaId ;  /* 0x00000000002579c3 */ /* 0x000eb00000008800 */
[----:B------:R-:W3:Y:S01]  /*1320*/  LDC R40, c[0x0][0xb24] ;  /* 0x0002c900ff287b82 */ /* 0x000ee20000000800 */
[----:B-1----:R-:W-:-:S09]  /*1330*/  UISETP.NE.AND UP1, UPT, UR4, 0x1, UPT ;  /* 0x000000010400788c */ /* 0x002fd2000bf25270 */
[----:B--2---:R-:W-:Y:S05]  /*1340*/  BRA.U UP1, `(.L_x_17) ;  /* 0x0000000101407547 */ /* 0x004fea000b800000 */
[----:B------:R-:W1:Y:S08]  /*1350*/  LDC.64 R4, c[0x0][0xb10] ;  /* 0x0002c400ff047b82 */ /* 0x000e700000000a00 */
[----:B------:R-:W2:Y:S08]  /*1360*/  LDC.64 R2, c[0x0][0xb18] ;  /* 0x0002c600ff027b82 */ /* 0x000eb00000000a00 */
[----:B------:R-:W4:Y:S08]  /*1370*/  LDC R6, c[0x0][0xb20] ;  /* 0x0002c800ff067b82 */ /* 0x000f300000000800 */
[----:B------:R-:W3:Y:S01]  /*1380*/  LDC R8, c[0x0][0xb0c] ;  /* 0x0002c300ff087b82 */ /* 0x000ee20000000800 */
[----:B-1----:R-:W-:-:S05]  /*1390*/  IMAD.HI.U32 R4, R21, R4, RZ ;  /* 0x0000000415047227 */ /* 0x002fca00078e00ff */
[----:B------:R-:W-:Y:S01]  /*13a0*/  SHF.R.U32.HI R4, RZ, R5, R4 ;  /* 0x00000005ff047219 */ /* 0x000fe20000011604 */
[----:B--2---:R-:W-:Y:S01]  /*13b0*/  IMAD.HI.U32 R3, R20, R3, RZ ;  /* 0x0000000314037227 */ /* 0x004fe200078e00ff */
[----:B------:R-:W-:-:S04]  /*13c0*/  ISETP.NE.AND P0, PT, R2, 0x1, PT ;  /* 0x000000010200780c */ /* 0x000fc80003f05270 */
[----:B----4-:R-:W-:-:S04]  /*13d0*/  SHF.R.U32.HI R3, RZ, R6, R3 ;  /* 0x00000006ff037219 */ /* 0x010fc80000011603 */
[----:B------:R-:W-:Y:S02]  /*13e0*/  SEL R3, R20, R3, !P0 ;  /* 0x0000000314037207 */ /* 0x000fe40004000000 */
[----:B---3--:R-:W-:-:S04]  /*13f0*/  ISETP.NE.AND P1, PT, R8, 0x1, PT ;  /* 0x000000010800780c */ /* 0x008fc80003f25270 */
[----:B------:R-:W-:-:S05]  /*1400*/  SEL R4, R21, R4, !P1 ;  /* 0x0000000415047207 */ /* 0x000fca0004800000 */
[----:B------:R-:W-:Y:S02]  /*1410*/  IMAD.IADD R5, R3, 0x1, -R4 ;  /* 0x0000000103057824 */ /* 0x000fe400078e0a04 */
[----:B------:R-:W-:Y:S02]  /*1420*/  IMAD.IADD R3, R4, 0x1, -R3 ;  /* 0x0000000104037824 */ /* 0x000fe400078e0a03 */
[----:B------:R-:W-:Y:S02]  /*1430*/  IMAD R21, R5, R8, R21 ;  /* 0x0000000805157224 */ /* 0x000fe400078e0215 */
[----:B------:R-:W-:-:S07]  /*1440*/  IMAD R20, R3, R2, R20 ;  /* 0x0000000203147224 */ /* 0x000fce00078e0214 */
.L_x_17:
[----:B------:R-:W-:Y:S01]  /*1450*/  BAR.SYNC.DEFER_BLOCKING 0x0 ;  /* 0x0000000000007b1d */ /* 0x000fe20000010000 */
[----:B------:R-:W-:Y:S01]  /*1460*/  UISETP.NE.AND UP1, UPT, UR8, 0x2, UPT ;  /* 0x000000020800788c */ /* 0x000fe2000bf25270 */
[----:B------:R-:W-:Y:S02]  /*1470*/  ISETP.NE.OR P5, PT, R0, 0x2, !P5 ;  /* 0x000000020000780c */ /* 0x000fe40006fa5670 */
[----:B------:R-:W-:-:S06]  /*1480*/  LOP3.LUT R2, R103, 0x1f, RZ, 0xc0, !PT ;  /* 0x0000001f67027812 */ /* 0x000fcc00078ec0ff */
[----:B------:R-:W-:Y:S05]  /*1490*/  BRA.U UP1, `(.L_x_18) ;  /* 0x0000001501647547 */ /* 0x000fea000b800000 */
[----:B------:R-:W1:Y:S01]  /*14a0*/  LDCU UR13, c[0x0][0x38c] ;  /* 0x00007180ff0d77ac */ /* 0x000e620008000800 */
[----:B------:R-:W2:Y:S01]  /*14b0*/  LDC R9, c[0x0][0x370] ;  /* 0x0000dc00ff097b82 */ /* 0x000ea20000000800 */
[----:B------:R-:W-:Y:S01]  /*14c0*/  PLOP3.LUT P1, PT, PT, PT, UP2, 0x80, 0x8 ;  /* 0x000000000008781c */ /* 0x000fe20003f2f028 */
[----:B------:R-:W-:Y:S01]  /*14d0*/  IMAD.MOV.U32 R15, RZ, RZ, 0x1 ;  /* 0x00000001ff0f7424 */ /* 0x000fe200078e00ff */
[----:B------:R-:W-:Y:S01]  /*14e0*/  ISETP.EQ.OR P4, PT, R2, RZ, P5 ;  /* 0x000000ff0200720c */ /* 0x000fe20002f82670 */
[----:B------:R-:W-:Y:S01]  /*14f0*/  IMAD.MOV.U32 R14, RZ, RZ, RZ ;  /* 0x000000ffff0e7224 */ /* 0x000fe200078e00ff */
[----:B------:R-:W-:Y:S02]  /*1500*/  PLOP3.LUT P1, PT, P1, PT, PT, 0x8, 0x80 ;  /* 0x000000000080781c */ /* 0x000fe40000f2e170 */
[----:B------:R-:W-:Y:S01]  /*1510*/  CS2R R12, SRZ ;  /* 0x00000000000c7805 */ /* 0x000fe2000001ff00 */
[----:B------:R-:W-:Y:S01]  /*1520*/  IMAD.MOV.U32 R10, RZ, RZ, 0x1 ;  /* 0x00000001ff0a7424 */ /* 0x000fe200078e00ff */
[----:B------:R-:W4:Y:S01]  /*1530*/  LDC R0, c[0x0][0x374] ;  /* 0x0000dd00ff007b82 */ /* 0x000f220000000800 */
[----:B------:R-:W2:Y:S01]  /*1540*/  LDCU.64 UR22, c[0x0][0x348] ;  /* 0x00006900ff1677ac */ /* 0x000ea20008000a00 */
[----:B------:R-:W-:Y:S01]  /*1550*/  UMOV UR6, URZ ;  /* 0x000000ff00067c82 */ /* 0x000fe20008000000 */
[----:B-1----:R-:W-:-:S04]  /*1560*/  UIADD3 UR5, UPT, UPT, UR13, 0x3f, URZ ;  /* 0x0000003f0d057890 */ /* 0x002fc8000fffe0ff */
[----:B------:R-:W-:-:S04]  /*1570*/  USHF.R.S32.HI UR4, URZ, 0x1f, UR5 ;  /* 0x0000001fff047899 */ /* 0x000fc80008011405 */
[----:B------:R-:W-:-:S04]  /*1580*/  ULEA.HI UR4, UR4, UR5, URZ, 0x6 ;  /* 0x0000000504047291 */ /* 0x000fc8000f8f30ff */
[----:B------:R-:W-:Y:S02]  /*1590*/  USHF.R.S32.HI UR15, URZ, 0x6, UR4 ;  /* 0x00000006ff0f7899 */ /* 0x000fe40008011404 */
[----:B------:R-:W-:Y:S02]  /*15a0*/  UIADD3 UR4, UPT, UPT, UR13, -0x1, URZ ;  /* 0xffffffff0d047890 */ /* 0x000fe4000fffe0ff */
[----:B------:R-:W-:Y:S02]  /*15b0*/  UISETP.LT.U32.AND UP0, UPT, UR15, 0xa, UPT ;  /* 0x0000000a0f00788c */ /* 0x000fe4000bf01070 */
[----:B------:R-:W-:Y:S02]  /*15c0*/  UISETP.GE.U32.AND UP1, UPT, UR4, -0x7f, UPT ;  /* 0xffffff810400788c */ /* 0x000fe4000bf26070 */
[----:B------:R-:W-:Y:S02]  /*15d0*/  USEL UR14, UR15, 0xa, UP0 ;  /* 0x0000000a0f0e7887 */ /* 0x000fe40008000000 */
[----:B------:R-:W-:-:S02]  /*15e0*/  UIADD3 UR13, UPT, UPT, UR13, 0x7e, URZ ;  /* 0x0000007e0d0d7890 */ /* 0x000fc4000fffe0ff */
[----:B------:R-:W-:Y:S02]  /*15f0*/  UIADD3 UR5, UPT, UPT, UR14, -0x1, URZ ;  /* 0xffffffff0e057890 */ /* 0x000fe4000fffe0ff */
[----:B------:R-:W-:-:S03]  /*1600*/  UIADD3 UR7, UPT, UPT, UR15, -UR14, URZ ;  /* 0x8000000e0f077290 */ /* 0x000fc6000fffe0ff */
[----:B------:R-:W-:-:S04]  /*1610*/  @UP1 UIADD3 UR5, UPT, UPT, UR14, URZ, URZ ;  /* 0x000000ff0e051290 */ /* 0x000fc8000fffe0ff */
[----:B--2---:R-:W-:-:S12]  /*1620*/  UIADD3 UR5, UPT, UPT, UR5, 0x1, URZ ;  /* 0x0000000105057890 */ /* 0x004fd8000fffe0ff */
.L_x_36:
[----:B------:R-:W-:Y:S01]  /*1630*/  UISETP.NE.AND UP0, UPT, UR37, URZ, UPT ;  /* 0x000000ff2500728c */ /* 0x000fe2000bf05270 */
[----:B------:R-:W1:Y:S08]  /*1640*/  S2UR UR37, SR_CgaCtaId ;  /* 0x00000000002579c3 */ /* 0x000e700000008800 */
[----:B------:R-:W-:Y:S05]  /*1650*/  BRA.U UP0, `(.L_x_19) ;  /* 0x0000000100347547 */ /* 0x000fea000b800000 */
[----:B------:R-:W2:Y:S01]  /*1660*/  S2R R2, SR_CgaCtaId ;  /* 0x0000000000027919 */ /* 0x000ea20000008800 */
[----:B------:R-:W-:-:S04]  /*1670*/  MOV R3, 0x400 ;  /* 0x0000040000037802 */ /* 0x000fc80000000f00 */
[----:B--2---:R-:W-:Y:S02]  /*1680*/  LEA R3, R2, R3, 0x18 ;  /* 0x0000000302037211 */ /* 0x004fe400078ec0ff */
[----:B------:R-:W-:-:S03]  /*1690*/  SHF.L.U32 R2, R10, 0x1f, RZ ;  /* 0x0000001f0a027819 */ /* 0x000fc600000006ff */
[----:B------:R-:W-:-:S04]  /*16a0*/  IMAD R3, R12, 0x8, R3 ;  /* 0x000000080c037824 */ /* 0x000fc800078e0203 */
[----:B------:R-:W2:Y:S02]  /*16b0*/  SYNCS.PHASECHK.TRANS64.TRYWAIT P0, [R3+URZ+0x160], R2 ;  /* 0x00016002030075a7 */ /* 0x000ea400080011ff */
[----:B--2---:R-:W-:Y:S05]  /*16c0*/  @!P0 BRA `(.L_x_20) ;  /* 0x0000007c00708947 */ /* 0x004fea0003800000 */
.L_x_132:
[----:B------:R-:W-:Y:S01]  /*16d0*/  VIADD R12, R12, 0x1 ;  /* 0x000000010c0c7836 */ /* 0x000fe20000000000 */
[----:B------:R2:W-:Y:S04]  /*16e0*/  SYNCS.ARRIVE.TRANS64.A1T0 RZ, [R3+URZ+0x150], RZ ;  /* 0x000150ff03ff79a7 */ /* 0x0005e800081000ff */
[----:B------:R-:W-:-:S04]  /*16f0*/  ISETP.NE.AND P0, PT, R12, 0x2, PT ;  /* 0x000000020c00780c */ /* 0x000fc80003f05270 */
[----:B------:R-:W-:Y:S02]  /*1700*/  SEL R12, R12, RZ, P0 ;  /* 0x000000ff0c0c7207 */ /* 0x000fe40000000000 */
[----:B--2---:R-:W-:-:S04]  /*1710*/  SEL R3, RZ, 0x1, P0 ;  /* 0x00000001ff037807 */ /* 0x004fc80000000000 */
[----:B------:R-:W-:-:S07]  /*1720*/  LOP3.LUT R10, R10, R3, RZ, 0x3c, !PT ;  /* 0x000000030a0a7212 */ /* 0x000fce00078e3cff */
.L_x_19:
[----:B------:R-:W-:Y:S01]  /*1730*/  UMOV UR4, 0x400 ;  /* 0x0000040000047882 */ /* 0x000fe20000000000 */
[----:B------:R-:W-:Y:S01]  /*1740*/  SHF.L.U32 R2, R15, 0x1f, RZ ;  /* 0x0000001f0f027819 */ /* 0x000fe200000006ff */
[----:B-1----:R-:W-:Y:S01]  /*1750*/  ULEA UR4, UR37, UR4, 0x18 ;  /* 0x0000000425047291 */ /* 0x002fe2000f8ec0ff */
[----:B------:R-:W-:Y:S01]  /*1760*/  R2UR UR34, R21 ;  /* 0x00000000152272ca */ /* 0x000fe200000e0000 */
[----:B------:R-:W-:Y:S01]  /*1770*/  UISETP.GE.U32.AND UP0, UPT, UR13, 0x7f, UPT ;  /* 0x0000007f0d00788c */ /* 0x000fe2000bf06070 */
[----:B------:R-:W-:Y:S01]  /*1780*/  R2UR UR18, R20 ;  /* 0x00000000141272ca */ /* 0x000fe200000e0000 */
[----:B------:R-:W-:Y:S01]  /*1790*/  ULEA UR8, UR6, UR4, 0x3 ;  /* 0x0000000406087291 */ /* 0x000fe2000f8e18ff */
[----:B------:R-:W-:-:S08]  /*17a0*/  UMOV UR21, URZ ;  /* 0x000000ff00157c82 */ /* 0x000fd00008000000 */
[----:B------:R1:W2:Y:S01]  /*17b0*/  SYNCS.PHASECHK.TRANS64.TRYWAIT P0, [UR8+0x50], R2 ;  /* 0x00005002ff0075a7 */ /* 0x0002a20008001108 */
[----:B------:R-:W-:Y:S02]  /*17c0*/  USHF.L.U32 UR34, UR34, 0x6, URZ ;  /* 0x0000000622227899 */ /* 0x000fe400080006ff */
[----:B------:R-:W-:Y:S01]  /*17d0*/  USHF.L.U32 UR18, UR18, 0x8, URZ ;  /* 0x0000000812127899 */ /* 0x000fe200080006ff */
[----:B------:R-:W-:Y:S11]  /*17e0*/  BRA.U !UP0, `(.L_x_21) ;  /* 0x0000000108c07547 */ /* 0x000ff6000b800000 */
[----:B------:R-:W-:Y:S01]  /*17f0*/  UIADD3 UR10, UPT, UPT, UR18, 0x80, URZ ;  /* 0x00000080120a7890 */ /* 0x000fe2000fffe0ff */
[----:B------:R-:W-:Y:S01]  /*1800*/  UMOV UR24, URZ ;  /* 0x000000ff00187c82 */ /* 0x000fe20008000000 */
[----:B------:R-:W-:-:S10]  /*1810*/  UMOV UR25, UR6 ;  /* 0x0000000600197c82 */ /* 0x000fd40008000000 */
.L_x_26:
[----:B-1----:R-:W-:Y:S01]  /*1820*/  ULEA UR33, UR25, UR4, 0x3 ;  /* 0x0000000419217291 */ /* 0x002fe2000f8e18ff */
[----:B--2---:R-:W-:Y:S01]  /*1830*/  @!P5 MOV R3, 0x5000 ;  /* 0x000050000003d802 */ /* 0x004fe20000000f00 */
[----:B--2---:R-:W-:Y:S10]  /*1840*/  @P0 BRA `(.L_x_22) ;  /* 0x00000000000c0947 */ /* 0x004ff40003800000 */
[----:B------:R-:W-:-:S04]  /*1850*/  SHF.L.U32 R5, R15, 0x1f, RZ ;  /* 0x0000001f0f057819 */ /* 0x000fc800000006ff */
[----:B------:R-:W2:Y:S02]  /*1860*/  SYNCS.PHASECHK.TRANS64.TRYWAIT P0, [UR33+0x50], R5 ;  /* 0x00005005ff0075a7 */ /* 0x000ea40008001121 */
[----:B--2---:R-:W-:Y:S05]  /*1870*/  @!P0 BRA `(.L_x_23) ;  /* 0x0000007c00188947 */ /* 0x004fea0003800000 */
.L_x_22:
[----:B------:R2:W-:Y:S01]  /*1880*/  @!P5 SYNCS.ARRIVE.TRANS64 RZ, [UR33], R3 ;  /* 0x00000003ffffd9a7 */ /* 0x0005e20008000021 */
[----:B------:R-:W-:Y:S04]  /*1890*/  BSSY.RECONVERGENT B0, `(.L_x_24) ;  /* 0x0000003000007945 */ /* 0x000fe80003800200 */
[----:B------:R-:W-:Y:S05]  /*18a0*/  @P4 BRA `(.L_x_25) ;  /* 0x0000000000044947 */ /* 0x000fea0003800000 */
[----:B------:R-:W-:Y:S05]  /*18b0*/  BPT.TRAP 0x1 ;  /* 0x000000040000795c */ /* 0x000fea0000300000 */
.L_x_25:
[----:B------:R-:W-:Y:S05]  /*18c0*/  BSYNC.RECONVERGENT B0 ;  /* 0x0000000000007941 */ /* 0x000fea0003800200 */
.L_x_24:
[----:B------:R-:W-:Y:S02]  /*18d0*/  UIADD3 UR6, UPT, UPT, UR25, 0x1, URZ ;  /* 0x0000000119067890 */ /* 0x000fe4000fffe0ff */
[----:B------:R-:W-:Y:S02]  /*18e0*/  ULEA UR32, UR25, UR4, 0xc ;  /* 0x0000000419207291 */ /* 0x000fe4000f8e60ff */
[----:B------:R-:W-:Y:S02]  /*18f0*/  UISETP.NE.AND UP0, UPT, UR6, 0xa, UPT ;  /* 0x0000000a0600788c */ /* 0x000fe4000bf05270 */
[----:B------:R-:W-:Y:S02]  /*1900*/  UIADD3 UR30, UP1, UPT, UR22, 0x80, URZ ;  /* 0x00000080161e7890 */ /* 0x000fe4000ff3e0ff */
[----:B------:R-:W-:Y:S02]  /*1910*/  USEL UR9, URZ, 0x1, UP0 ;  /* 0x00000001ff097887 */ /* 0x000fe40008000000 */
[----:B------:R-:W-:-:S02]  /*1920*/  USEL UR6, UR6, URZ, UP0 ;  /* 0x000000ff06067287 */ /* 0x000fc40008000000 */
[----:B------:R-:W-:Y:S02]  /*1930*/  UIADD3 UR28, UP0, UPT, UR22, 0x180, URZ ;  /* 0x00000180161c7890 */ /* 0x000fe4000ff1e0ff */
[----:B------:R-:W-:Y:S01]  /*1940*/  ULEA UR8, UR6, UR4, 0x3 ;  /* 0x0000000406087291 */ /* 0x000fe2000f8e18ff */
[----:B------:R-:W-:Y:S01]  /*1950*/  LOP3.LUT R15, R15, UR9, RZ, 0x3c, !PT ;  /* 0x000000090f0f7c12 */ /* 0x000fe2000f8e3cff */
[----:B------:R-:W-:Y:S02]  /*1960*/  USHF.L.U32 UR35, UR24, 0x6, URZ ;  /* 0x0000000618237899 */ /* 0x000fe400080006ff */
[----:B------:R-:W-:Y:S01]  /*1970*/  UIADD3.X UR31, UPT, UPT, URZ, UR23, URZ, UP1, !UPT ;  /* 0x00000017ff1f7290 */ /* 0x000fe20008ffe4ff */
[----:B-1----:R-:W-:Y:S01]  /*1980*/  SHF.L.U32 R2, R15, 0x1f, RZ ;  /* 0x0000001f0f027819 */ /* 0x002fe200000006ff */
[----:B------:R-:W-:Y:S02]  /*1990*/  UIADD3 UR32, UPT, UPT, UR32, 0x6400, URZ ;  /* 0x0000640020207890 */ /* 0x000fe4000fffe0ff */
[----:B------:R-:W-:Y:S01]  /*19a0*/  UIADD3.X UR29, UPT, UPT, URZ, UR23, URZ, UP0, !UPT ;  /* 0x00000017ff1d7290 */ /* 0x000fe200087fe4ff */
[----:B------:R1:W1:Y:S01]  /*19b0*/  SYNCS.PHASECHK.TRANS64.TRYWAIT P0, [UR8+0x50], R2 ;  /* 0x00005002ff0075a7 */ /* 0x0002620008001108 */
[----:B------:R-:W-:Y:S01]  /*19c0*/  ULEA UR8, UR25, UR4, 0xe ;  /* 0x0000000419087291 */ /* 0x000fe2000f8e70ff */
[----:B------:R-:W-:Y:S01]  /*19d0*/  UMOV UR26, 0x0 ;  /* 0x00000000001a7882 */ /* 0x000fe20000000000 */
[----:B------:R-:W-:-:S02]  /*19e0*/  UMOV UR27, 0x10000000 ;  /* 0x10000000001b7882 */ /* 0x000fc40000000000 */
[----:B------:R-:W-:Y:S01]  /*19f0*/  UIADD3 UR16, UPT, UPT, UR8, 0x10400, URZ ;  /* 0x0001040008107890 */ /* 0x000fe2000fffe0ff */
[----:B------:R1:W-:Y:S01]  /*1a00*/  UTMALDG.3D [UR32], [UR30], desc[UR26] ;  /* 0x00001a201e0075b4 */ /* 0x0003e20008011000 */
[----:B------:R-:W-:Y:S01]  /*1a10*/  UIADD3 UR8, UPT, UPT, UR8, 0x12400, URZ ;  /* 0x0001240008087890 */ /* 0x000fe2000fffe0ff */
[----:B------:R-:W-:Y:S01]  /*1a20*/  UMOV UR17, UR33 ;  /* 0x0000002100117c82 */ /* 0x000fe20008000000 */
[----:B------:R-:W-:Y:S01]  /*1a30*/  UMOV UR20, UR36 ;  /* 0x0000002400147c82 */ /* 0x000fe20008000000 */
[----:B------:R-:W-:Y:S01]  /*1a40*/  UMOV UR19, UR35 ;  /* 0x0000002300137c82 */ /* 0x000fe20008000000 */
[----:B------:R-:W-:Y:S01]  /*1a50*/  UMOV UR12, UR36 ;  /* 0x00000024000c7c82 */ /* 0x000fe20008000000 */
[----:B------:R-:W-:Y:S01]  /*1a60*/  UMOV UR9, UR33 ;  /* 0x0000002100097c82 */ /* 0x000fe20008000000 */
[----:B------:R-:W-:Y:S01]  /*1a70*/  UMOV UR11, UR35 ;  /* 0x00000023000b7c82 */ /* 0x000fe20008000000 */
[----:B------:R1:W-:Y:S01]  /*1a80*/  UTMALDG.3D [UR16], [UR28], desc[UR26] ;  /* 0x00001a101c0075b4 */ /* 0x0003e20008011000 */
[----:B------:R-:W-:Y:S01]  /*1a90*/  UIADD3 UR24, UPT, UPT, UR24, 0x1, URZ ;  /* 0x0000000118187890 */ /* 0x000fe2000fffe0ff */
[----:B------:R-:W-:Y:S01]  /*1aa0*/  UMOV UR21, UR5 ;  /* 0x0000000500157c82 */ /* 0x000fe20008000000 */
[----:B------:R-:W-:-:S02]  /*1ab0*/  UMOV UR25, UR6 ;  /* 0x0000000600197c82 */ /* 0x000fc40008000000 */
[----:B------:R-:W-:Y:S01]  /*1ac0*/  UISETP.NE.AND UP0, UPT, UR24, UR5, UPT ;  /* 0x000000051800728c */ /* 0x000fe2000bf05270 */
[----:B------:R1:W-:Y:S08]  /*1ad0*/  UTMALDG.3D [UR8], [UR28], desc[UR26] ;  /* 0x00001a081c0075b4 */ /* 0x0003f00008011000 */
[----:B------:R-:W-:Y:S05]  /*1ae0*/  BRA.U UP0, `(.L_x_26) ;  /* 0xfffffffd004c7547 */ /* 0x000fea000b83ffff */
.L_x_21:
[----:B-1----:R-:W-:Y:S01]  /*1af0*/  ULEA UR8, UR6, UR4, 0x3 ;  /* 0x0000000406087291 */ /* 0x002fe2000f8e18ff */
[----:B------:R-:W-:Y:S01]  /*1b00*/  SHF.L.U32 R2, R15, 0x1f, RZ ;  /* 0x0000001f0f027819 */ /* 0x000fe200000006ff */
[----:B------:R-:W-:Y:S01]  /*1b10*/  @!P1 SYNCS.ARRIVE.TRANS64.A1T0 RZ, [UR4+0xe8], RZ ;  /* 0x0000e8ffffff99a7 */ /* 0x000fe20008100004 */
[----:B------:R-:W-:-:S06]  /*1b20*/  UISETP.GT.AND UP0, UPT, UR15, UR14, UPT ;  /* 0x0000000e0f00728c */ /* 0x000fcc000bf04270 */
[----:B--2---:R1:W2:Y:S03]  /*1b30*/  SYNCS.PHASECHK.TRANS64.TRYWAIT P0, [UR8+0x50], R2 ;  /* 0x00005002ff0075a7 */ /* 0x0042a60008001108 */
[----:B------:R-:W-:Y:S05]  /*1b40*/  BRA.U !UP0, `(.L_x_27) ;  /* 0x0000000108c47547 */ /* 0x000fea000b800000 */
[----:B------:R-:W-:Y:S02]  /*1b50*/  UIADD3 UR29, UPT, UPT, UR7, UR21, URZ ;  /* 0x00000015071d7290 */ /* 0x000fe4000fffe0ff */
[----:B------:R-:W-:Y:S01]  /*1b60*/  UIADD3 UR10, UPT, UPT, UR18, 0x80, URZ ;  /* 0x00000080120a7890 */ /* 0x000fe2000fffe0ff */
[----:B------:R-:W-:-:S11]  /*1b70*/  UMOV UR35, UR6 ;  /* 0x0000000600237c82 */ /* 0x000fd60008000000 */
.L_x_32:
[----:B-1----:R-:W-:Y:S01]  /*1b80*/  ULEA UR25, UR35, UR4, 0x3 ;  /* 0x0000000423197291 */ /* 0x002fe2000f8e18ff */
[----:B--2---:R-:W-:Y:S01]  /*1b90*/  @!P5 MOV R3, 0x5000 ;  /* 0x000050000003d802 */ /* 0x004fe20000000f00 */
[----:B--2---:R-:W-:Y:S10]  /*1ba0*/  @P0 BRA `(.L_x_28) ;  /* 0x00000000000c0947 */ /* 0x004ff40003800000 */
[----:B------:R-:W-:-:S04]  /*1bb0*/  SHF.L.U32 R5, R15, 0x1f, RZ ;  /* 0x0000001f0f057819 */ /* 0x000fc800000006ff */
[----:B------:R-:W2:Y:S02]  /*1bc0*/  SYNCS.PHASECHK.TRANS64.TRYWAIT P0, [UR25+0x50], R5 ;  /* 0x00005005ff0075a7 */ /* 0x000ea40008001119 */
[----:B--2---:R-:W-:Y:S05]  /*1bd0*/  @!P0 BRA `(.L_x_29) ;  /* 0x0000007800588947 */ /* 0x004fea0003800000 */
.L_x_28:
[----:B------:R2:W-:Y:S01]  /*1be0*/  @!P5 SYNCS.ARRIVE.TRANS64 RZ, [UR25], R3 ;  /* 0x00000003ffffd9a7 */ /* 0x0005e20008000019 */
[----:B------:R-:W-:Y:S04]  /*1bf0*/  BSSY.RECONVERGENT B0, `(.L_x_30) ;  /* 0x0000003000007945 */ /* 0x000fe80003800200 */
[----:B------:R-:W-:Y:S05]  /*1c00*/  @P4 BRA `(.L_x_31) ;  /* 0x0000000000044947 */ /* 0x000fea0003800000 */
[----:B------:R-:W-:Y:S05]  /*1c10*/  BPT.TRAP 0x1 ;  /* 0x000000040000795c */ /* 0x000fea0000300000 */
.L_x_31:
[----:B------:R-:W-:Y:S05]  /*1c20*/  BSYNC.RECONVERGENT B0 ;  /* 0x0000000000007941 */ /* 0x000fea0003800200 */
.L_x_30:
        /* <DEDUP_REMOVED lines=10> */
[----:B------:R-:W-:Y:S01]  /*1cd0*/  UIADD3 UR24, UPT, UPT, UR24, 0x6400, URZ ;  /* 0x0000640018187890 */ /* 0x000fe2000fffe0ff */
[----:B-1----:R-:W-:Y:S01]  /*1ce0*/  SHF.L.U32 R2, R15, 0x1f, RZ ;  /* 0x0000001f0f027819 */ /* 0x002fe200000006ff */
[----:B------:R-:W-:Y:S02]  /*1cf0*/  UIADD3.X UR39, UPT, UPT, URZ, UR23, URZ, UP1, !UPT ;  /* 0x00000017ff277290 */ /* 0x000fe40008ffe4ff */
[----:B------:R-:W-:Y:S01]  /*1d00*/  UIADD3.X UR33, UPT, UPT, URZ, UR23, URZ, UP0, !UPT ;  /* 0x00000017ff217290 */ /* 0x000fe200087fe4ff */
[----:B------:R1:W1:Y:S01]  /*1d10*/  SYNCS.PHASECHK.TRANS64.TRYWAIT P0, [UR8+0x50], R2 ;  /* 0x00005002ff0075a7 */ /* 0x0002620008001108 */
[----:B------:R-:W-:Y:S01]  /*1d20*/  ULEA UR8, UR35, UR4, 0xe ;  /* 0x0000000423087291 */ /* 0x000fe2000f8e70ff */
[----:B------:R-:W-:Y:S01]  /*1d30*/  UMOV UR30, 0x0 ;  /* 0x00000000001e7882 */ /* 0x000fe20000000000 */
[----:B------:R-:W-:-:S02]  /*1d40*/  UMOV UR31, 0x10000000 ;  /* 0x10000000001f7882 */ /* 0x000fc40000000000 */
[----:B------:R-:W-:Y:S02]  /*1d50*/  UIADD3 UR16, UPT, UPT, UR8, 0x10400, URZ ;  /* 0x0001040008107890 */ /* 0x000fe4000fffe0ff */
[----:B------:R-:W-:Y:S01]  /*1d60*/  UIADD3 UR8, UPT, UPT, UR8, 0x12400, URZ ;  /* 0x0001240008087890 */ /* 0x000fe2000fffe0ff */
[----:B------:R-:W-:Y:S01]  /*1d70*/  UMOV UR26, UR34 ;  /* 0x00000022001a7c82 */ /* 0x000fe20008000000 */
[----:B------:R-:W-:Y:S01]  /*1d80*/  UMOV UR28, UR36 ;  /* 0x00000024001c7c82 */ /* 0x000fe20008000000 */
[----:B------:R-:W-:Y:S01]  /*1d90*/  UMOV UR17, UR25 ;  /* 0x0000001900117c82 */ /* 0x000fe20008000000 */
[----:B------:R-:W-:Y:S01]  /*1da0*/  UMOV UR20, UR36 ;  /* 0x0000002400147c82 */ /* 0x000fe20008000000 */
[----:B------:R-:W-:Y:S01]  /*1db0*/  UMOV UR19, UR27 ;  /* 0x0000001b00137c82 */ /* 0x000fe20008000000 */
[----:B------:R-:W-:Y:S01]  /*1dc0*/  UMOV UR12, UR36 ;  /* 0x00000024000c7c82 */ /* 0x000fe20008000000 */
[----:B------:R-:W-:Y:S01]  /*1dd0*/  UMOV UR9, UR25 ;  /* 0x0000001900097c82 */ /* 0x000fe20008000000 */
[----:B------:R1:W-:Y:S01]  /*1de0*/  UTMALDG.3D [UR24], [UR38], desc[UR30] ;  /* 0x00001e18260075b4 */ /* 0x0003e20008011000 */
[----:B------:R-:W-:Y:S01]  /*1df0*/  UMOV UR11, UR27 ;  /* 0x0000001b000b7c82 */ /* 0x000fe20008000000 */
[----:B------:R-:W-:Y:S01]  /*1e00*/  UIADD3 UR21, UPT, UPT, UR21, 0x1, URZ ;  /* 0x0000000115157890 */ /* 0x000fe2000fffe0ff */
[----:B------:R-:W-:-:S03]  /*1e10*/  UMOV UR35, UR6 ;  /* 0x0000000600237c82 */ /* 0x000fc60008000000 */
[----:B------:R-:W-:Y:S01]  /*1e20*/  UISETP.NE.AND UP0, UPT, UR21, UR29, UPT ;  /* 0x0000001d1500728c */ /* 0x000fe2000bf05270 */
[----:B------:R1:W-:Y:S01]  /*1e30*/  UTMALDG.3D [UR16], [UR32], desc[UR30] ;  /* 0x00001e10200075b4 */ /* 0x0003e20008011000 */
[----:B------:R1:W-:Y:S07]  /*1e40*/  UTMALDG.3D [UR8], [UR32], desc[UR30] ;  /* 0x00001e08200075b4 */ /* 0x0003ee0008011000 */
[----:B------:R-:W-:Y:S05]  /*1e50*/  BRA.U UP0, `(.L_x_32) ;  /* 0xfffffffd00487547 */ /* 0x000fea000b83ffff */
.L_x_27:
[C---:B-1----:R-:W-:Y:S01]  /*1e60*/  LEA R2, R14.reuse, UR4, 0x3 ;  /* 0x000000040e027c11 */ /* 0x042fe2000f8e18ff */
[----:B------:R-:W-:Y:S01]  /*1e70*/  NOP ;  /* 0x0000000000007918 */ /* 0x000fe20000000000 */
[----:B--2---:R-:W-:Y:S02]  /*1e80*/  SHF.L.U32 R3, R13, 0x1f, RZ ;  /* 0x0000001f0d037819 */ /* 0x004fe400000006ff */
[----:B------:R-:W-:Y:S02]  /*1e90*/  LEA R4, R14, UR4, 0x4 ;  /* 0x000000040e047c11 */ /* 0x000fe4000f8e20ff */
[----:B------:R-:W1:Y:S02]  /*1ea0*/  SYNCS.PHASECHK.TRANS64.TRYWAIT P0, [R2+URZ+0xf0], R3 ;  /* 0x0000f003020075a7 */ /* 0x000e6400080011ff */
[----:B-1----:R-:W-:Y:S05]  /*1eb0*/  @!P0 BRA `(.L_x_33) ;  /* 0x0000007400b88947 */ /* 0x002fea0003800000 */
.L_x_135:
[----:B------:R-:W2:Y:S01]  /*1ec0*/  LDS.128 R4, [R4+0x180] ;  /* 0x0001800004047984 */ /* 0x000ea20000000c00 */
[----:B---3--:R-:W-:Y:S01]  /*1ed0*/  ISETP.GE.AND P0, PT, R40, 0x1, PT ;  /* 0x000000012800780c */ /* 0x008fe20003f06270 */
[----:B-1----:R-:W-:Y:S01]  /*1ee0*/  VIADD R2, R2, 0x100 ;  /* 0x0000010002027836 */ /* 0x002fe20000000000 */
[----:B------:R-:W-:Y:S01]  /*1ef0*/  @!PT LDS RZ, [RZ] ;  /* 0x00000000fffff984 */ /* 0x000fe20000000800 */
[----:B------:R-:W-:Y:S01]  /*1f00*/  @!PT LDS RZ, [RZ] ;  /* 0x00000000fffff984 */ /* 0x000fe20000000800 */
[----:B------:R-:W-:Y:S01]  /*1f10*/  @!PT LDS RZ, [RZ] ;  /* 0x00000000fffff984 */ /* 0x000fe20000000800 */
[----:B------:R-:W-:Y:S01]  /*1f20*/  @!PT LDS RZ, [RZ] ;  /* 0x00000000fffff984 */ /* 0x000fe20000000800 */
[----:B------:R1:W-:Y:S06]  /*1f30*/  MEMBAR.ALL.CTA ;  /* 0x0000000000007992 */ /* 0x0003ec0000008000 */
[----:B-1----:R-:W1:Y:S01]  /*1f40*/  FENCE.VIEW.ASYNC.S ;  /* 0x00000000000073c6 */ /* 0x002e620000000000 */
[----:B------:R-:W-:-:S04]  /*1f50*/  PRMT R2, RZ, 0x654, R2 ;  /* 0x00000654ff027816 */ /* 0x000fc80000000002 */
[----:B-1----:R1:W-:Y:S01]  /*1f60*/  SYNCS.ARRIVE.TRANS64.RED.A1T0 RZ, [R2+URZ], RZ ;  /* 0x000000ff02ff79a7 */ /* 0x0023e200081004ff */
[----:B--2---:R-:W-:-:S13]  /*1f70*/  LOP3.LUT P2, RZ, R6, 0x1, RZ, 0xc0, !PT ;  /* 0x0000000106ff7812 */ /* 0x004fda000784c0ff */
[----:B------:R-:W-:Y:S01]  /*1f80*/  @P2 SHF.R.U32.HI R3, RZ, 0x10, R5 ;  /* 0x00000010ff032819 */ /* 0x000fe20000011605 */
[----:B------:R-:W-:Y:S01]  /*1f90*/  VOTEU.ANY UP0, P2 ;  /* 0x0000000000ff7886 */ /* 0x000fe20001000100 */
[----:B------:R-:W-:Y:S02]  /*1fa0*/  @P2 MOV R11, R4 ;  /* 0x00000004000b2202 */ /* 0x000fe40000000f00 */
[----:B------:R-:W-:Y:S02]  /*1fb0*/  @P2 R2UR.BROADCAST UR8, R3 ;  /* 0x00000000030822ca */ /* 0x000fe400008e0000 */
[----:B------:R-:W-:-:S11]  /*1fc0*/  @P2 LOP3.LUT R8, R5, 0xffff, RZ, 0xc0, !PT ;  /* 0x0000ffff05082812 */ /* 0x000fd600078ec0ff */
[----:B------:R-:W-:Y:S01]  /*1fd0*/  @UP0 UMOV UR36, UR8 ;  /* 0x0000000800240c82 */ /* 0x000fe20008000000 */
[----:B-1----:R-:W-:Y:S05]  /*1fe0*/  @!P0 BRA `(.L_x_34) ;  /* 0x0000000000b88947 */ /* 0x002fea0003800000 */
[----:B------:R-:W4:Y:S01]  /*1ff0*/  LDC.64 R4, c[0x0][0xb18] ;  /* 0x0002c600ff047b82 */ /* 0x000f220000000a00 */
[----:B------:R-:W-:-:S07]  /*2000*/  ISETP.NE.AND P3, PT, R40, 0x1, PT ;  /* 0x000000012800780c */ /* 0x000fce0003f65270 */
[----:B------:R-:W1:Y:S08]  /*2010*/  LDC.64 R6, c[0x0][0xb10] ;  /* 0x0002c400ff067b82 */ /* 0x000e700000000a00 */
[----:B------:R-:W2:Y:S08]  /*2020*/  LDC R16, c[0x0][0xb20] ;  /* 0x0002c800ff107b82 */ /* 0x000eb00000000800 */
[----:B------:R-:W3:Y:S01]  /*2030*/  LDC R18, c[0x0][0xb0c] ;  /* 0x0002c300ff127b82 */ /* 0x000ee20000000800 */
[----:B----4-:R-:W-:Y:S01]  /*2040*/  IMAD.HI.U32 R17, R0, R5, RZ ;  /* 0x0000000500117227 */ /* 0x010fe200078e00ff */
[----:B------:R-:W-:-:S03]  /*2050*/  ISETP.NE.AND P0, PT, R4, 0x1, PT ;  /* 0x000000010400780c */ /* 0x000fc60003f05270 */
[----:B------:R-:W-:-:S03]  /*2060*/  IMAD.HI.U32 R5, R8, R5, RZ ;  /* 0x0000000508057227 */ /* 0x000fc600078e00ff */
[----:B------:R-:W4:Y:S01]  /*2070*/  LDC.64 R2, c[0x0][0xb28] ;  /* 0x0002ca00ff027b82 */ /* 0x000f220000000a00 */
[----:B-1----:R-:W-:-:S04]  /*2080*/  IMAD.HI.U32 R20, R9, R6, RZ ;  /* 0x0000000609147227 */ /* 0x002fc800078e00ff */
[----:B------:R-:W-:Y:S01]  /*2090*/  IMAD.HI.U32 R22, R11, R6, RZ ;  /* 0x000000060b167227 */ /* 0x000fe200078e00ff */
[----:B------:R-:W-:Y:S02]  /*20a0*/  SHF.R.U32.HI R20, RZ, R7, R20 ;  /* 0x00000007ff147219 */ /* 0x000fe40000011614 */
[-C--:B--2---:R-:W-:Y:S02]  /*20b0*/  SHF.R.U32.HI R17, RZ, R16.reuse, R17 ;  /* 0x00000010ff117219 */ /* 0x084fe40000011611 */
[----:B------:R-:W-:Y:S02]  /*20c0*/  SHF.R.U32.HI R5, RZ, R16, R5 ;  /* 0x00000010ff057219 */ /* 0x000fe40000011605 */
[----:B------:R-:W-:Y:S02]  /*20d0*/  SEL R17, R0, R17, !P0 ;  /* 0x0000001100117207 */ /* 0x000fe40004000000 */
[----:B------:R-:W-:Y:S02]  /*20e0*/  SHF.R.U32.HI R22, RZ, R7, R22 ;  /* 0x00000007ff167219 */ /* 0x000fe40000011616 */
[----:B---3--:R-:W-:-:S02]  /*20f0*/  ISETP.NE.AND P1, PT, R18, 0x1, PT ;  /* 0x000000011200780c */ /* 0x008fc40003f25270 */
[----:B------:R-:W-:Y:S02]  /*2100*/  SEL R5, R8, R5, !P0 ;  /* 0x0000000508057207 */ /* 0x000fe40004000000 */
[----:B------:R-:W-:Y:S02]  /*2110*/  SEL R19, R9, R20, !P1 ;  /* 0x0000001409137207 */ /* 0x000fe40004800000 */
[----:B------:R-:W-:Y:S01]  /*2120*/  SEL R7, R11, R22, !P1 ;  /* 0x000000160b077207 */ /* 0x000fe20004800000 */
[----:B----4-:R-:W-:-:S04]  /*2130*/  IMAD.HI.U32 R20, R17, R2, RZ ;  /* 0x0000000211147227 */ /* 0x010fc800078e00ff */
[----:B------:R-:W-:Y:S01]  /*2140*/  IMAD.HI.U32 R6, R19, R2, RZ ;  /* 0x0000000213067227 */ /* 0x000fe200078e00ff */
[----:B------:R-:W-:-:S04]  /*2150*/  @P3 SHF.R.U32.HI R17, RZ, R3, R20 ;  /* 0x00000003ff113219 */ /* 0x000fc80000011614 */
[----:B------:R-:W-:Y:S01]  /*2160*/  @P3 SHF.R.U32.HI R19, RZ, R3, R6 ;  /* 0x00000003ff133219 */ /* 0x000fe20000011606 */
[----:B------:R-:W-:-:S04]  /*2170*/  IMAD R17, R40, R17, RZ ;  /* 0x0000001128117224 */ /* 0x000fc800078e02ff */
[----:B------:R-:W-:Y:S01]  /*2180*/  IMAD R6, R40, R19, RZ ;  /* 0x0000001328067224 */ /* 0x000fe200078e02ff */
[C---:B------:R-:W-:Y:S02]  /*2190*/  ISETP.GE.AND P0, PT, R5.reuse, R17, PT ;  /* 0x000000110500720c */ /* 0x040fe40003f06270 */
[----:B------:R-:W-:Y:S02]  /*21a0*/  IADD3 R17, PT, PT, -R5, RZ, RZ ;  /* 0x000000ff05117210 */ /* 0x000fe40007ffe1ff */
[----:B------:R-:W-:Y:S01]  /*21b0*/  ISETP.GE.OR P0, PT, R7, R6, P0 ;  /* 0x000000060700720c */ /* 0x000fe20000706670 */
[----:B------:R-:W-:-:S04]  /*21c0*/  IMAD.HI.U32 R6, R5, R2, RZ ;  /* 0x0000000205067227 */ /* 0x000fc800078e00ff */
[----:B------:R-:W-:Y:S01]  /*21d0*/  IMAD R8, R4, R17, R8 ;  /* 0x0000001104087224 */ /* 0x000fe200078e0208 */
[----:B------:R-:W-:-:S04]  /*21e0*/  SHF.R.U32.HI R6, RZ, R3, R6 ;  /* 0x00000003ff067219 */ /* 0x000fc80000011606 */
[----:B------:R-:W-:-:S03]  /*21f0*/  SEL R6, R5, R6, !P3 ;  /* 0x0000000605067207 */ /* 0x000fc60005800000 */
[----:B------:R-:W-:-:S04]  /*2200*/  @!P0 IMAD.HI.U32 R16, R7, R2, RZ ;  /* 0x0000000207108227 */ /* 0x000fc800078e00ff */
[----:B------:R-:W-:Y:S01]  /*2210*/  IMAD.MOV R2, RZ, RZ, -R6 ;  /* 0x000000ffff027224 */ /* 0x000fe200078e0a06 */
[----:B------:R-:W-:-:S03]  /*2220*/  @!P0 SHF.R.U32.HI R16, RZ, R3, R16 ;  /* 0x00000003ff108219 */ /* 0x000fc60000011610 */
[----:B------:R-:W-:Y:S01]  /*2230*/  IMAD R2, R40, R2, R5 ;  /* 0x0000000228027224 */ /* 0x000fe200078e0205 */
        /* <DEDUP_REMOVED lines=9> */
.L_x_34:
[----:B------:R-:W1:Y:S02]  /*22d0*/  LDCU UR8, c[0x0][0xb30] ;  /* 0x00016600ff0877ac */ /* 0x000e640008000800 */
[----:B-1----:R-:W-:-:S09]  /*22e0*/  UISETP.NE.AND UP0, UPT, UR8, 0x1, UPT ;  /* 0x000000010800788c */ /* 0x002fd2000bf05270 */
[----:B------:R-:W-:Y:S05]  /*22f0*/  BRA.U UP0, `(.L_x_35) ;  /* 0x0000000100407547 */ /* 0x000fea000b800000 */
[----:B------:R-:W1:Y:S08]  /*2300*/  LDC.64 R4, c[0x0][0xb10] ;  /* 0x0002c400ff047b82 */ /* 0x000e700000000a00 */
[----:B------:R-:W2:Y:S08]  /*2310*/  LDC.64 R2, c[0x0][0xb18] ;  /* 0x0002c600ff027b82 */ /* 0x000eb00000000a00 */
[----:B------:R-:W3:Y:S08]  /*2320*/  LDC R6, c[0x0][0xb20] ;  /* 0x0002c800ff067b82 */ /* 0x000ef00000000800 */
[----:B------:R-:W4:Y:S01]  /*2330*/  LDC R16, c[0x0][0xb0c] ;  /* 0x0002c300ff107b82 */ /* 0x000f220000000800 */
[----:B-1----:R-:W-:-:S05]  /*2340*/  IMAD.HI.U32 R4, R11, R4, RZ ;  /* 0x000000040b047227 */ /* 0x002fca00078e00ff */
[----:B------:R-:W-:Y:S01]  /*2350*/  SHF.R.U32.HI R4, RZ, R5, R4 ;  /* 0x00000005ff047219 */ /* 0x000fe20000011604 */
[----:B--2---:R-:W-:Y:S01]  /*2360*/  IMAD.HI.U32 R3, R8, R3, RZ ;  /* 0x0000000308037227 */ /* 0x004fe200078e00ff */
[----:B------:R-:W-:-:S04]  /*2370*/  ISETP.NE.AND P0, PT, R2, 0x1, PT ;  /* 0x000000010200780c */ /* 0x000fc80003f05270 */
[----:B---3--:R-:W-:-:S04]  /*2380*/  SHF.R.U32.HI R3, RZ, R6, R3 ;  /* 0x00000006ff037219 */ /* 0x008fc80000011603 */
[----:B------:R-:W-:Y:S02]  /*2390*/  SEL R3, R8, R3, !P0 ;  /* 0x0000000308037207 */ /* 0x000fe40004000000 */
[----:B----4-:R-:W-:-:S04]  /*23a0*/  ISETP.NE.AND P1, PT, R16, 0x1, PT ;  /* 0x000000011000780c */ /* 0x010fc80003f25270 */
[----:B------:R-:W-:-:S05]  /*23b0*/  SEL R4, R11, R4, !P1 ;  /* 0x000000040b047207 */ /* 0x000fca0004800000 */
[----:B------:R-:W-:Y:S02]  /*23c0*/  IMAD.IADD R5, R3, 0x1, -R4 ;  /* 0x0000000103057824 */ /* 0x000fe400078e0a04 */
[----:B------:R-:W-:Y:S02]  /*23d0*/  IMAD.IADD R3, R4, 0x1, -R3 ;  /* 0x0000000104037824 */ /* 0x000fe400078e0a03 */
[----:B------:R-:W-:Y:S02]  /*23e0*/  IMAD R11, R5, R16, R11 ;  /* 0x00000010050b7224 */ /* 0x000fe400078e020b */
[----:B------:R-:W-:-:S07]  /*23f0*/  IMAD R8, R3, R2, R8 ;  /* 0x0000000203087224 */ /* 0x000fce00078e0208 */
.L_x_35:
[----:B------:R-:W-:Y:S01]  /*2400*/  VIADD R14, R14, 0x1 ;  /* 0x000000010e0e7836 */ /* 0x000fe20000000000 */
[----:B------:R-:W-:Y:S01]  /*2410*/  PLOP3.LUT P1, PT, PT, PT, PT, 0x80, 0x8 ;  /* 0x000000000008781c */ /* 0x000fe20003f2f070 */
[----:B------:R-:W-:Y:S02]  /*2420*/  IMAD.IADD R21, R11, 0x1, R90 ;  /* 0x000000010b157824 */ /* 0x000fe400078e025a */
[----:B------:R-:W-:Y:S01]  /*2430*/  IMAD.IADD R20, R8, 0x1, R83 ;  /* 0x0000000108147824 */ /* 0x000fe200078e0253 */
[----:B------:R-:W-:-:S04]  /*2440*/  ISETP.NE.AND P0, PT, R14, 0x2, PT ;  /* 0x000000020e00780c */ /* 0x000fc80003f05270 */
[----:B------:R-:W-:Y:S02]  /*2450*/  SEL R2, RZ, 0x1, P0 ;  /* 0x00000001ff027807 */ /* 0x000fe40000000000 */
[----:B------:R-:W-:Y:S02]  /*2460*/  SEL R14, R14, RZ, P0 ;  /* 0x000000ff0e0e7207 */ /* 0x000fe40000000000 */
[----:B------:R-:W-:Y:S01]  /*2470*/  LOP3.LUT R13, R13, R2, RZ, 0x3c, !PT ;  /* 0x000000020d0d7212 */ /* 0x000fe200078e3cff */
[----:B------:R-:W-:Y:S06]  /*2480*/  @P2 BRA `(.L_x_36) ;  /* 0xfffffff000682947 */ /* 0x000fec000383ffff */
[----:B------:R-:W-:Y:S01]  /*2490*/  UIADD3 UR4, UPT, UPT, UR4, 0x50, URZ ;  /* 0x0000005004047890 */ /* 0x000fe2000fffe0ff */
[----:B------:R-:W-:-:S03]  /*24a0*/  SHF.L.U32 R3, R15, 0x1f, RZ ;  /* 0x0000001f0f037819 */ /* 0x000fc600000006ff */
[----:B------:R-:W-:-:S09]  /*24b0*/  ULEA UR5, UR6, UR4, 0x3 ;  /* 0x0000000406057291 */ /* 0x000fd2000f8e18ff */
[----:B------:R-:W1:Y:S02]  /*24c0*/  SYNCS.PHASECHK.TRANS64.TRYWAIT P0, [UR5], R3 ;  /* 0x00000003ff0075a7 */ /* 0x000e640008001105 */
[----:B-1----:R-:W-:Y:S05]  /*24d0*/  @!P0 BRA `(.L_x_37) ;  /* 0x0000007000448947 */ /* 0x002fea0003800000 */
.L_x_137:
[----:B------:R-:W-:-:S04]  /*24e0*/  UIADD3 UR6, UPT, UPT, UR6, 0x1, URZ ;  /* 0x0000000106067890 */ /* 0x000fc8000fffe0ff */
[----:B------:R-:W-:-:S04]  /*24f0*/  UISETP.NE.AND UP0, UPT, UR6, 0xa, UPT ;  /* 0x0000000a0600788c */ /* 0x000fc8000bf05270 */
[----:B------:R-:W-:Y:S02]  /*2500*/  USEL UR7, URZ, 0x1, UP0 ;  /* 0x00000001ff077887 */ /* 0x000fe40008000000 */
[----:B------:R-:W-:-:S04]  /*2510*/  USEL UR6, UR6, URZ, UP0 ;  /* 0x000000ff06067287 */ /* 0x000fc80008000000 */
[----:B------:R-:W-:Y:S01]  /*2520*/  ULEA UR5, UR6, UR4, 0x3 ;  /* 0x0000000406057291 */ /* 0x000fe2000f8e18ff */
[----:B------:R-:W-:-:S04]  /*2530*/  LOP3.LUT R2, R15, UR7, RZ, 0x3c, !PT ;  /* 0x000000070f027c12 */ /* 0x000fc8000f8e3cff */
[----:B-1----:R-:W-:-:S04]  /*2540*/  SHF.L.U32 R3, R2, 0x1f, RZ ;  /* 0x0000001f02037819 */ /* 0x002fc800000006ff */
[----:B------:R-:W1:Y:S02]  /*2550*/  SYNCS.PHASECHK.TRANS64.TRYWAIT P0, [UR5], R3 ;  /* 0x00000003ff0075a7 */ /* 0x000e640008001105 */
[----:B-1----:R-:W-:Y:S05]  /*2560*/  @!P0 BRA `(.L_x_38) ;  /* 0x0000007000388947 */ /* 0x002fea0003800000 */
.L_x_139:
        /* <DEDUP_REMOVED lines=9> */
.L_x_141:
        /* <DEDUP_REMOVED lines=9> */
.L_x_143:
        /* <DEDUP_REMOVED lines=9> */
.L_x_145:
        /* <DEDUP_REMOVED lines=9> */
.L_x_147:
        /* <DEDUP_REMOVED lines=9> */
.L_x_149:
        /* <DEDUP_REMOVED lines=9> */
.L_x_151:
        /* <DEDUP_REMOVED lines=9> */
.L_x_153:
[----:B------:R-:W-:-:S04]  /*2960*/  UIADD3 UR6, UPT, UPT, UR6, 0x1, URZ ;  /* 0x0000000106067890 */ /* 0x000fc8000fffe0ff */
[----:B------:R-:W-:-:S04]  /*2970*/  UISETP.NE.AND UP0, UPT, UR6, 0xa, UPT ;  /* 0x0000000a0600788c */ /* 0x000fc8000bf05270 */
[----:B------:R-:W-:Y:S02]  /*2980*/  USEL UR5, URZ, 0x1, UP0 ;  /* 0x00000001ff057887 */ /* 0x000fe40008000000 */
[----:B------:R-:W-:-:S04]  /*2990*/  USEL UR6, UR6, URZ, UP0 ;  /* 0x000000ff06067287 */ /* 0x000fc80008000000 */
[----:B------:R-:W-:Y:S01]  /*29a0*/  ULEA UR6, UR6, UR4, 0x3 ;  /* 0x0000000406067291 */ /* 0x000fe2000f8e18ff */
[----:B-1----:R-:W-:-:S04]  /*29b0*/  LOP3.LUT R3, R2, UR5, RZ, 0x3c, !PT ;  /* 0x0000000502037c12 */ /* 0x002fc8000f8e3cff */
[----:B------:R-:W-:Y:S01]  /*29c0*/  SHF.L.U32 R3, R3, 0x1f, RZ ;  /* 0x0000001f03037819 */ /* 0x000fe200000006ff */
[----:B----4-:R-:W-:-:S07]  /*29d0*/  IMAD.U32 R0, RZ, RZ, UR6 ;  /* 0x00000006ff007e24 */ /* 0x010fce000f8e00ff */
.L_x_46:
[----:B-1----:R1:W2:Y:S02]  /*29e0*/  SYNCS.PHASECHK.TRANS64.TRYWAIT P0, [R0+URZ], R3 ;  /* 0x00000003000075a7 */ /* 0x0022a400080011ff */
[----:B--2---:R-:W-:Y:S05]  /*29f0*/  @!P0 NANOSLEEP.SYNCS 0x989680 ;  /* 0x009896800000895d */ /* 0x004fea0003900000 */
[----:B------:R-:W2:Y:S02]  /*2a00*/  @!P0 SYNCS.PHASECHK.TRANS64 P0, [R0+URZ], R3 ;  /* 0x00000003000085a7 */ /* 0x000ea400080010ff */
[----:B--2---:R-:W-:Y:S05]  /*2a10*/  @P0 EXIT ;  /* 0x000000000000094d */ /* 0x004fea0003800000 */
[----:B------:R-:W-:Y:S05]  /*2a20*/  BRA `(.L_x_46) ;  /* 0xfffffffc00ec7947 */ /* 0x000fea000383ffff */
.L_x_18:
[----:B------:R-:W-:-:S04]  /*2a30*/  UISETP.NE.AND UP1, UPT, UR37, URZ, UPT ;  /* 0x000000ff2500728c */ /* 0x000fc8000bf25270 */
[----:B------:R-:W-:-:S09]  /*2a40*/  UISETP.NE.OR UP1, UPT, UR8, 0x1, UP1 ;  /* 0x000000010800788c */ /* 0x000fd20008f25670 */
[----:B------:R-:W-:Y:S05]  /*2a50*/  BRA.U UP1, `(.L_x_47) ;  /* 0x0000000501487547 */ /* 0x000fea000b800000 */
[----:B------:R-:W-:Y:S01]  /*2a60*/  ISETP.NE.AND P2, PT, R2, RZ, PT ;  /* 0x000000ff0200720c */ /* 0x000fe20003f45270 */
[----:B------:R-:W-:Y:S01]  /*2a70*/  IMAD.MOV.U32 R12, RZ, RZ, 0x1 ;  /* 0x00000001ff0c7424 */ /* 0x000fe200078e00ff */
[----:B------:R-:W-:Y:S02]  /*2a80*/  CS2R R10, SRZ ;  /* 0x00000000000a7805 */ /* 0x000fe4000001ff00 */
[----:B------:R-:W-:Y:S01]  /*2a90*/  CS2R R8, SRZ ;  /* 0x0000000000087805 */ /* 0x000fe2000001ff00 */
[----:B------:R-:W-:Y:S01]  /*2aa0*/  UMOV UR4, 0x400 ;  /* 0x0000040000047882 */ /* 0x000fe20000000000 */
[----:B------:R-:W-:Y:S01]  /*2ab0*/  UMOV UR6, URZ ;  /* 0x000000ff00067c82 */ /* 0x000fe20008000000 */
[----:B------:R-:W-:-:S12]  /*2ac0*/  ULEA UR37, UR37, UR4, 0x18 ;  /* 0x0000000425257291 */ /* 0x000fd8000f8ec0ff */
.L_x_51:
[----:B------:R-:W-:Y:S02]  /*2ad0*/  LEA R0, R8, UR37, 0x3 ;  /* 0x0000002508007c11 */ /* 0x000fe4000f8e18ff */
[----:B------:R-:W-:-:S03]  /*2ae0*/  SHF.L.U32 R5, R9, 0x1f, RZ ;  /* 0x0000001f09057819 */ /* 0x000fc600000006ff */
[----:B------:R-:W-:Y:S01]  /*2af0*/  VIADD R4, R0, 0x160 ;  /* 0x0000016000047836 */ /* 0x000fe20000000000 */
[----:B------:R-:W1:Y:S02]  /*2b00*/  SYNCS.PHASECHK.TRANS64.TRYWAIT P0, [R0+URZ+0x150], R5 ;  /* 0x00015005000075a7 */ /* 0x000e6400080011ff */
[----:B-1----:R-:W-:Y:S05]  /*2b10*/  @!P0 BRA `(.L_x_48) ;  /* 0x0000006c008c8947 */ /* 0x002fea0003800000 */
.L_x_154:
[----:B------:R-:W-:Y:S01]  /*2b20*/  ULEA UR5, UR6, UR37, 0x3 ;  /* 0x0000002506057291 */ /* 0x000fe2000f8e18ff */
[----:B------:R-:W-:Y:S02]  /*2b30*/  PRMT R4, RZ, 0x654, R4 ;  /* 0x00000654ff047816 */ /* 0x000fe40000000004 */
[----:B-1----:R-:W-:Y:S01]  /*2b40*/  SHF.L.U32 R5, R12, 0x1f, RZ ;  /* 0x0000001f0c057819 */ /* 0x002fe200000006ff */
[----:B------:R-:W-:Y:S01]  /*2b50*/  UIADD3 UR4, UPT, UPT, UR5, 0xf0, URZ ;  /* 0x000000f005047890 */ /* 0x000fe2000fffe0ff */
[----:B------:R1:W-:Y:S05]  /*2b60*/  SYNCS.ARRIVE.TRANS64.RED.A1T0 RZ, [R4+URZ], RZ ;  /* 0x000000ff04ff79a7 */ /* 0x0003ea00081004ff */
[----:B------:R-:W-:Y:S01]  /*2b70*/  IMAD.U32 R7, RZ, RZ, UR4 ;  /* 0x00000004ff077e24 */ /* 0x000fe2000f8e00ff */
[----:B------:R-:W2:Y:S04]  /*2b80*/  SYNCS.PHASECHK.TRANS64.TRYWAIT P0, [UR5+0x100], R5 ;  /* 0x00010005ff0075a7 */ /* 0x000ea80008001105 */
[----:B------:R-:W-:Y:S01]  /*2b90*/  PRMT R6, R2, 0x654, R7 ;  /* 0x0000065402067816 */ /* 0x000fe20000000007 */
[----:B-1----:R-:W-:Y:S01]  /*2ba0*/  @!P2 IMAD.MOV.U32 R4, RZ, RZ, 0x10 ;  /* 0x00000010ff04a424 */ /* 0x002fe200078e00ff */
[----:B--2---:R-:W-:Y:S06]  /*2bb0*/  @!P0 BRA `(.L_x_49) ;  /* 0x0000006c00788947 */ /* 0x004fec0003800000 */
.L_x_156:
[----:B------:R-:W-:Y:S01]  /*2bc0*/  ULEA UR4, UR6, UR37, 0x4 ;  /* 0x0000002506047291 */ /* 0x000fe2000f8e20ff */
[----:B------:R-:W-:Y:S01]  /*2bd0*/  SEL R3, R6, R3, !P2 ;  /* 0x0000000306037207 */ /* 0x000fe20005000000 */
[----:B------:R-:W-:Y:S01]  /*2be0*/  UIADD3 UR5, UPT, UPT, UR5, 0xf0, URZ ;  /* 0x000000f005057890 */ /* 0x000fe2000fffe0ff */
[----:B-1----:R-:W-:Y:S01]  /*2bf0*/  LEA R0, R11, UR37, 0x3 ;  /* 0x000000250b007c11 */ /* 0x002fe2000f8e18ff */
[----:B------:R-:W-:Y:S01]  /*2c00*/  UIADD3 UR4, UPT, UPT, UR4, 0x180, URZ ;  /* 0x0000018004047890 */ /* 0x000fe2000fffe0ff */
[----:B------:R-:W-:Y:S01]  /*2c10*/  SHF.L.U32 R5, R10, 0x1f, RZ ;  /* 0x0000001f0a057819 */ /* 0x000fe200000006ff */
[----:B------:R1:W-:Y:S01]  /*2c20*/  @!P2 SYNCS.ARRIVE.TRANS64.RED RZ, [R3+URZ], R4 ;  /* 0x0000000403ffa9a7 */ /* 0x0003e200080004ff */
[----:B------:R-:W-:Y:S01]  /*2c30*/  UIADD3 UR6, UPT, UPT, UR6, 0x1, URZ ;  /* 0x0000000106067890 */ /* 0x000fe2000fffe0ff */
[----:B------:R-:W-:-:S03]  /*2c40*/  VIADD R8, R8, 0x1 ;  /* 0x0000000108087836 */ /* 0x000fc60000000000 */
[----:B------:R-:W-:Y:S02]  /*2c50*/  UISETP.NE.AND UP0, UPT, UR6, 0x2, UPT ;  /* 0x000000020600788c */ /* 0x000fe4000bf05270 */
[----:B------:R-:W-:Y:S06]  /*2c60*/  UGETNEXTWORKID.BROADCAST [UR4], [UR5] ;  /* 0x00000000040073ca */ /* 0x000fec0008000100 */
[----:B------:R-:W-:Y:S01]  /*2c70*/  USEL UR4, URZ, 0x1, UP0 ;  /* 0x00000001ff047887 */ /* 0x000fe20008000000 */
[----:B------:R-:W-:Y:S01]  /*2c80*/  ISETP.NE.AND P0, PT, R8, 0x2, PT ;  /* 0x000000020800780c */ /* 0x000fe20003f05270 */
[----:B------:R-:W-:Y:S01]  /*2c90*/  USEL UR6, UR6, URZ, UP0 ;  /* 0x000000ff06067287 */ /* 0x000fe20008000000 */
[----:B------:R-:W2:Y:S03]  /*2ca0*/  SYNCS.PHASECHK.TRANS64.TRYWAIT P1, [R0+URZ+0xf0], R5 ;  /* 0x0000f005000075a7 */ /* 0x000ea600080211ff */
[----:B------:R-:W-:Y:S01]  /*2cb0*/  LOP3.LUT R12, R12, UR4, RZ, 0x3c, !PT ;  /* 0x000000040c0c7c12 */ /* 0x000fe2000f8e3cff */
[----:B-12---:R-:W-:Y:S07]  /*2cc0*/  @!P1 BRA `(.L_x_50) ;  /* 0x0000006c004c9947 */ /* 0x006fee0003800000 */
.L_x_157:
[C---:B------:R-:W-:Y:S01]  /*2cd0*/  LEA R4, R11.reuse, UR37, 0x4 ;  /* 0x000000250b047c11 */ /* 0x040fe2000f8e20ff */
[----:B-1----:R-:W-:Y:S01]  /*2ce0*/  VIADD R0, R0, 0x100 ;  /* 0x0000010000007836 */ /* 0x002fe20000000000 */
[----:B------:R-:W-:Y:S01]  /*2cf0*/  SEL R8, R8, RZ, P0 ;  /* 0x000000ff08087207 */ /* 0x000fe20000000000 */
[----:B------:R-:W-:-:S03]  /*2d00*/  VIADD R11, R11, 0x1 ;  /* 0x000000010b0b7836 */ /* 0x000fc60000000000 */
[----:B------:R-:W1:Y:S01]  /*2d10*/  LDS.128 R4, [R4+0x180] ;  /* 0x0001800004047984 */ /* 0x000e620000000c00 */
[----:B------:R-:W-:Y:S02]  /*2d20*/  PRMT R0, RZ, 0x654, R0 ;  /* 0x00000654ff007816 */ /* 0x000fe40000000000 */
[C---:B------:R-:W-:Y:S01]  /*2d30*/  ISETP.NE.AND P1, PT, R11.reuse, 0x2, PT ;  /* 0x000000020b00780c */ /* 0x040fe20003f25270 */
[----:B------:R-:W-:Y:S01]  /*2d40*/  @!PT LDS RZ, [RZ] ;  /* 0x00000000fffff984 */ /* 0x000fe20000000800 */
[----:B------:R-:W-:Y:S01]  /*2d50*/  @!PT LDS RZ, [RZ] ;  /* 0x00000000fffff984 */ /* 0x000fe20000000800 */
[----:B------:R-:W-:Y:S01]  /*2d60*/  @!PT LDS RZ, [RZ] ;  /* 0x00000000fffff984 */ /* 0x000fe20000000800 */
[----:B------:R-:W-:Y:S01]  /*2d70*/  @!PT LDS RZ, [RZ] ;  /* 0x00000000fffff984 */ /* 0x000fe20000000800 */
[----:B------:R2:W-:Y:S06]  /*2d80*/  MEMBAR.ALL.CTA ;  /* 0x0000000000007992 */ /* 0x0005ec0000008000 */
[----:B--2---:R-:W2:Y:S01]  /*2d90*/  FENCE.VIEW.ASYNC.S ;  /* 0x00000000000073c6 */ /* 0x004ea20000000000 */
[----:B------:R-:W-:Y:S01]  /*2da0*/  SEL R11, R11, RZ, P1 ;  /* 0x000000ff0b0b7207 */ /* 0x000fe20000800000 */
[----:B--2---:R2:W-:Y:S01]  /*2db0*/  SYNCS.ARRIVE.TRANS64.RED.A1T0 RZ, [R0+URZ], RZ ;  /* 0x000000ff00ff79a7 */ /* 0x0045e200081004ff */
[----:B-1----:R-:W-:-:S02]  /*2dc0*/  LOP3.LUT P3, RZ, R6, 0x1, RZ, 0xc0, !PT ;  /* 0x0000000106ff7812 */ /* 0x002fc4000786c0ff */
[----:B------:R-:W-:-:S04]  /*2dd0*/  SEL R5, RZ, 0x1, P1 ;  /* 0x00000001ff057807 */ /* 0x000fc80000800000 */
[----:B------:R-:W-:Y:S02]  /*2de0*/  LOP3.LUT R10, R10, R5, RZ, 0x3c, !PT ;  /* 0x000000050a0a7212 */ /* 0x000fe400078e3cff */
[----:B--2---:R-:W-:-:S04]  /*2df0*/  SEL R0, RZ, 0x1, P0 ;  /* 0x00000001ff007807 */ /* 0x004fc80000000000 */
[----:B------:R-:W-:Y:S01]  /*2e00*/  LOP3.LUT R9, R9, R0, RZ, 0x3c, !PT ;  /* 0x0000000009097212 */ /* 0x000fe200078e3cff */
[----:B------:R-:W-:Y:S06]  /*2e10*/  @P3 BRA `(.L_x_51) ;  /* 0xfffffffc002c3947 */ /* 0x000fec000383ffff */
[----:B------:R-:W-:Y:S01]  /*2e20*/  ULEA UR5, UR6, UR37, 0x3 ;  /* 0x0000002506057291 */ /* 0x000fe2000f8e18ff */
[----:B------:R-:W-:-:S08]  /*2e30*/  SHF.L.U32 R3, R12, 0x1f, RZ ;  /* 0x0000001f0c037819 */ /* 0x000fd000000006ff */
[----:B------:R-:W1:Y:S02]  /*2e40*/  SYNCS.PHASECHK.TRANS64 P0, [UR5+0x100], R3 ;  /* 0x00010003ff0075a7 */ /* 0x000e640008001005 */
[----:B-1----:R-:W-:Y:S05]  /*2e50*/  @P0 BRA `(.L_x_52) ;  /* 0x0000000000080947 */ /* 0x002fea0003800000 */
[----:B------:R-:W1:Y:S02]  /*2e60*/  SYNCS.PHASECHK.TRANS64.TRYWAIT P0, [UR5+0x100], R3 ;  /* 0x00010003ff0075a7 */ /* 0x000e640008001105 */
[----:B-1----:R-:W-:Y:S05]  /*2e70*/  @!P0 BRA `(.L_x_53) ;  /* 0x0000006800f48947 */ /* 0x002fea0003800000 */
.L_x_52:
[----:B------:R-:W-:-:S04]  /*2e80*/  UIADD3 UR4, UPT, UPT, UR6, 0x1, URZ ;  /* 0x0000000106047890 */ /* 0x000fc8000fffe0ff */
[----:B------:R-:W-:-:S04]  /*2e90*/  UISETP.NE.AND UP0, UPT, UR4, 0x2, UPT ;  /* 0x000000020400788c */ /* 0x000fc8000bf05270 */
[----:B------:R-:W-:Y:S02]  /*2ea0*/  USEL UR7, URZ, 0x1, UP0 ;  /* 0x00000001ff077887 */ /* 0x000fe40008000000 */
[----:B------:R-:W-:-:S04]  /*2eb0*/  USEL UR4, UR4, URZ, UP0 ;  /* 0x000000ff04047287 */ /* 0x000fc80008000000 */
[----:B------:R-:W-:Y:S01]  /*2ec0*/  ULEA UR4, UR4, UR37, 0x3 ;  /* 0x0000002504047291 */ /* 0x000fe2000f8e18ff */
[----:B-1----:R-:W-:-:S04]  /*2ed0*/  LOP3.LUT R3, R12, UR7, RZ, 0x3c, !PT ;  /* 0x000000070c037c12 */ /* 0x002fc8000f8e3cff */
[----:B------:R-:W-:-:S04]  /*2ee0*/  SHF.L.U32 R0, R3, 0x1f, RZ ;  /* 0x0000001f03007819 */ /* 0x000fc800000006ff */
[----:B------:R-:W1:Y:S02]  /*2ef0*/  SYNCS.PHASECHK.TRANS64 P0, [UR4+0x100], R0 ;  /* 0x00010000ff0075a7 */ /* 0x000e640008001004 */
[----:B-1----:R-:W-:Y:S05]  /*2f00*/  @P0 EXIT ;  /* 0x000000000000094d */ /* 0x002fea0003800000 */
[----:B------:R-:W-:Y:S02]  /*2f10*/  SHF.L.U32 R3, R3, 0x1f, RZ ;  /* 0x0000001f03037819 */ /* 0x000fe400000006ff */
[----:B------:R-:W-:-:S07]  /*2f20*/  MOV R0, UR4 ;  /* 0x0000000400007c02 */ /* 0x000fce0008000f00 */
.L_x_54:
[----:B-1----:R1:W2:Y:S02]  /*2f30*/  SYNCS.PHASECHK.TRANS64.TRYWAIT P0, [R0+URZ+0x100], R3 ;  /* 0x00010003000075a7 */ /* 0x0022a400080011ff */
[----:B--2---:R-:W-:Y:S05]  /*2f40*/  @!P0 NANOSLEEP.SYNCS 0x989680 ;  /* 0x009896800000895d */ /* 0x004fea0003900000 */
[----:B------:R-:W2:Y:S02]  /*2f50*/  @!P0 SYNCS.PHASECHK.TRANS64 P0, [R0+URZ+0x100], R3 ;  /* 0x00010003000085a7 */ /* 0x000ea400080010ff */
[----:B--2---:R-:W-:Y:S05]  /*2f60*/  @P0 EXIT ;  /* 0x000000000000094d */ /* 0x004fea0003800000 */
[----:B------:R-:W-:Y:S05]  /*2f70*/  BRA `(.L_x_54) ;  /* 0xfffffffc00ec7947 */ /* 0x000fea000383ffff */
.L_x_47:
[----:B------:R-:W-:-:S09]  /*2f80*/  UISETP.NE.AND UP1, UPT, UR8, URZ, UPT ;  /* 0x000000ff0800728c */ /* 0x000fd2000bf25270 */
[----:B------:R-:W-:Y:S05]  /*2f90*/  BRA.U UP1, `(.L_x_55) ;  /* 0x0000000d01907547 */ /* 0x000fea000b800000 */
[----:B------:R-:W-:Y:S01]  /*2fa0*/  UMOV UR4, 0x40 ;  /* 0x0000004000047882 */ /* 0x000fe20000000000 */
[----:B------:R-:W-:Y:S01]  /*2fb0*/  NOP ;  /* 0x0000000000007918 */ /* 0x000fe20000000000 */
[----:B------:R-:W-:Y:S01]  /*2fc0*/  ULEA UR4, UR37, UR4, 0x18 ;  /* 0x0000000425047291 */ /* 0x000fe2000f8ec0ff */
[----:B------:R-:W-:Y:S02]  /*2fd0*/  UMOV UR5, 0x400 ;  /* 0x0000040000057882 */ /* 0x000fe40000000000 */
[----:B------:R-:W-:-:S06]  /*2fe0*/  ULEA UR37, UR37, UR5, 0x18 ;  /* 0x0000000525257291 */ /* 0x000fcc000f8ec0ff */
[----:B------:R-:W1:Y:S02]  /*2ff0*/  LDS.U8 R0, [UR4+0x1c] ;  /* 0x00001c04ff007984 */ /* 0x000e640008000000 */
[----:B-1----:R-:W-:-:S13]  /*3000*/  ISETP.NE.AND P0, PT, R0, RZ, PT ;  /* 0x000000ff0000720c */ /* 0x002fda0003f05270 */
[----:B------:R-:W-:Y:S05]  /*3010*/  @P0 BRA `(.L_x_56) ;  /* 0x0000000000580947 */ /* 0x000fea0003800000 */
[----:B------:R-:W-:-:S13]  /*3020*/  ELECT P0, URZ, PT ;  /* 0x0000000000ff782f */ /* 0x000fda0003800000 */
[----:B------:R-:W-:Y:S05]  /*3030*/  @!P0 BRA `(.L_x_57) ;  /* 0x0000000000608947 */ /* 0x000fea0003800000 */
[----:B------:R-:W-:Y:S01]  /*3040*/  UMOV UR5, 0x10 ;  /* 0x0000001000057882 */ /* 0x000fe20000000000 */
[----:B------:R-:W-:Y:S01]  /*3050*/  HFMA2 R0, -RZ, RZ, 0, 5.9604644775390625e-08 ;  /* 0x00000001ff007431 */ /* 0x000fe200000001ff */
[----:B------:R-:W-:-:S03]  /*3060*/  MOV R2, 0xffff ;  /* 0x0000ffff00027802 */ /* 0x000fc60000000f00 */
[----:B------:R-:W-:Y:S04]  /*3070*/  DEPBAR.LE SB1, 0x36 ;  /* 0x00009d800000791a */ /* 0x000fe80000000000 */
[----:B------:R-:W1:Y:S02]  /*3080*/  UTCATOMSWS.FIND_AND_SET.ALIGN UP0, UR5, UR5 ;  /* 0x00000005000575e3 */ /* 0x000e640008000800 */
[----:B-1----:R-:W-:Y:S01]  /*3090*/  MOV R3, UR5 ;  /* 0x0000000500037c02 */ /* 0x002fe20008000f00 */
[----:B------:R-:W-:Y:S06]  /*30a0*/  BRA.U UP0, `(.L_x_58) ;  /* 0x0000000100187547 */ /* 0x000fec000b800000 */
.L_x_59:
[----:B------:R-:W-:Y:S05]  /*30b0*/  NANOSLEEP 0x64 ;  /* 0x000000640000795d */ /* 0x000fea0003800000 */
[----:B------:R-:W-:-:S05]  /*30c0*/  UMOV UR5, 0x10 ;  /* 0x0000001000057882 */ /* 0x000fca0000000000 */
[----:B------:R-:W-:Y:S04]  /*30d0*/  DEPBAR.LE SB1, 0x36 ;  /* 0x00009d800000791a */ /* 0x000fe80000000000 */
[----:B------:R-:W1:Y:S02]  /*30e0*/  UTCATOMSWS.FIND_AND_SET.ALIGN UP0, UR5, UR5 ;  /* 0x00000005000575e3 */ /* 0x000e640008000800 */
[----:B-1----:R-:W-:Y:S01]  /*30f0*/  MOV R3, UR5 ;  /* 0x0000000500037c02 */ /* 0x002fe20008000f00 */
[----:B------:R-:W-:Y:S05]  /*3100*/  BRA.U !UP0, `(.L_x_59) ;  /* 0xfffffffd08e87547 */ /* 0x000fea000b83ffff */
.L_x_58:
[-C--:B------:R-:W-:Y:S02]  /*3110*/  SHF.L.U32 R2, R2, R3.reuse, RZ ;  /* 0x0000000302027219 */ /* 0x080fe400000006ff */
[----:B------:R-:W-:Y:S01]  /*3120*/  SHF.L.U32 R0, R0, R3, RZ ;  /* 0x0000000300007219 */ /* 0x000fe200000006ff */
[----:B------:R-:W-:Y:S02]  /*3130*/  IMAD.SHL.U32 R3, R3, 0x20, RZ ;  /* 0x0000002003037824 */ /* 0x000fe400078e00ff */
[----:B------:R1:W-:Y:S04]  /*3140*/  ATOMS.OR RZ, [UR4+0x14], R2 ;  /* 0x00001402ffff798c */ /* 0x0003e8000b000004 */
[----:B------:R1:W-:Y:S04]  /*3150*/  ATOMS.OR RZ, [UR4+0x18], R0 ;  /* 0x00001800ffff798c */ /* 0x0003e8000b000004 */
[----:B------:R1:W-:Y:S01]  /*3160*/  STS [UR37+0x1a0], R3 ;  /* 0x0001a003ff007988 */ /* 0x0003e20008000825 */
[----:B------:R-:W-:Y:S05]  /*3170*/  BRA `(.L_x_57) ;  /* 0x0000000000107947 */ /* 0x000fea0003800000 */
.L_x_56:
[----:B------:R-:W-:Y:S02]  /*3180*/  MOV R0, 0xffffffff ;  /* 0xffffffff00007802 */ /* 0x000fe40000000f00 */
[----:B------:R-:W-:-:S03]  /*3190*/  MOV R2, 0x31c0 ;  /* 0x000031c000027802 */ /* 0x000fc60000000f00 */
[----:B------:R1:W-:Y:S04]  /*31a0*/  STS [UR37+0x1a0], R0 ;  /* 0x0001a000ff007988 */ /* 0x0003e80008000825 */
[----:B-1-3-5:R-:W-:Y:S05]  /*31b0*/  CALL.REL.NOINC `($__internal_1_$__cuda_sm10x_tcgen05_guardrail_trap_phase_invalid_during_alloc) ;  /* 0x0000007000387944 */ /* 0x02afea0003c00000 */
.L_x_57:
[----:B------:R-:W-:Y:S05]  /*31c0*/  WARPSYNC.ALL ;  /* 0x0000000000007948 */ /* 0x000fea0003800000 */
[----:B------:R-:W2:Y:S01]  /*31d0*/  S2UR UR6, SR_CgaCtaId ;  /* 0x00000000000679c3 */ /* 0x000ea20000008800 */
[----:B------:R-:W-:Y:S01]  /*31e0*/  UMOV UR4, 0x400 ;  /* 0x0000040000047882 */ /* 0x000fe20000000000 */
[----:B------:R-:W-:-:S06]  /*31f0*/  NOP ;  /* 0x0000000000007918 */ /* 0x000fcc0000000000 */
[----:B------:R-:W-:Y:S06]  /*3200*/  BAR.ARV 0x6, 0xa0 ;  /* 0x0182800000007b1d */ /* 0x000fec0000002000 */
[----:B------:R-:W4:Y:S01]  /*3210*/  LDCU UR7, c[0x0][0x38c] ;  /* 0x00007180ff0777ac */ /* 0x000f220008000800 */
[----:B------:R-:W-:Y:S01]  /*3220*/  IMAD.MOV.U32 R11, RZ, RZ, 0x1 ;  /* 0x00000001ff0b7424 */ /* 0x000fe200078e00ff */
[----:B------:R-:W-:Y:S01]  /*3230*/  CS2R R8, SRZ ;  /* 0x0000000000087805 */ /* 0x000fe2000001ff00 */
[----:B------:R-:W-:Y:S01]  /*3240*/  IMAD.MOV.U32 R10, RZ, RZ, RZ ;  /* 0x000000ffff0a7224 */ /* 0x000fe200078e00ff */
[----:B------:R-:W-:Y:S01]  /*3250*/  UMOV UR17, URZ ;  /* 0x000000ff00117c82 */ /* 0x000fe20008000000 */
[----:B------:R-:W-:Y:S01]  /*3260*/  UMOV UR16, URZ ;  /* 0x000000ff00107c82 */ /* 0x000fe20008000000 */
[----:B------:R-:W-:Y:S01]  /*3270*/  UMOV UR22, 0x0 ;  /* 0x0000000000167882 */ /* 0x000fe20000000000 */
[----:B------:R-:W-:Y:S01]  /*3280*/  UMOV UR23, 0x44184a0 ;  /* 0x044184a000177882 */ /* 0x000fe20000000000 */
[----:B------:R-:W-:Y:S01]  /*3290*/  UMOV UR20, 0x0 ;  /* 0x0000000000147882 */ /* 0x000fe20000000000 */
[----:B------:R-:W-:Y:S01]  /*32a0*/  UMOV UR21, 0x44184a0 ;  /* 0x044184a000157882 */ /* 0x000fe20000000000 */
[----:B--2---:R-:W-:Y:S01]  /*32b0*/  ULEA UR6, UR6, UR4, 0x18 ;  /* 0x0000000406067291 */ /* 0x004fe2000f8ec0ff */
[----:B------:R-:W2:Y:S03]  /*32c0*/  LDCU UR4, c[0x0][0x38c] ;  /* 0x00007180ff0477ac */ /* 0x000ea60008000800 */
[----:B------:R-:W-:-:S02]  /*32d0*/  UIADD3 UR11, UPT, UPT, UR6, 0x10400, URZ ;  /* 0x00010400060b7890 */ /* 0x000fc4000fffe0ff */
[----:B----4-:R-:W-:-:S03]  /*32e0*/  UIADD3 UR7, UPT, UPT, UR7, 0x3f, URZ ;  /* 0x0000003f07077890 */ /* 0x010fc6000fffe0ff */
[----:B-1----:R-:W1:Y:S01]  /*32f0*/  LDS R0, [UR6+0x1a0] ;  /* 0x0001a006ff007984 */ /* 0x002e620008000800 */
[----:B------:R-:W-:Y:S02]  /*3300*/  UIADD3 UR18, UPT, UPT, UR6, 0x6400, URZ ;  /* 0x0000640006127890 */ /* 0x000fe4000fffe0ff */
[----:B------:R-:W-:Y:S02]  /*3310*/  USHF.R.S32.HI UR5, URZ, 0x1f, UR7 ;  /* 0x0000001fff057899 */ /* 0x000fe40008011407 */
[----:B------:R-:W-:Y:S02]  /*3320*/  USHF.R.U32.HI UR11, URZ, 0x4, UR11 ;  /* 0x00000004ff0b7899 */ /* 0x000fe4000801160b */
[----:B------:R-:W-:Y:S02]  /*3330*/  ULEA.HI UR5, UR5, UR7, URZ, 0x6 ;  /* 0x0000000705057291 */ /* 0x000fe4000f8f30ff */
[----:B------:R-:W-:Y:S02]  /*3340*/  USHF.R.U32.HI UR18, URZ, 0x4, UR18 ;  /* 0x00000004ff127899 */ /* 0x000fe40008011612 */
[----:B------:R-:W-:-:S02]  /*3350*/  USHF.R.S32.HI UR5, URZ, 0x6, UR5 ;  /* 0x00000006ff057899 */ /* 0x000fc40008011405 */
[----:B------:R-:W-:Y:S02]  /*3360*/  ULOP3.LUT UR11, UR11, 0x3fff, URZ, 0xc0, !UPT ;  /* 0x00003fff0b0b7892 */ /* 0x000fe4000f8ec0ff */
[----:B------:R-:W-:Y:S02]  /*3370*/  UISETP.LT.AND UP0, UPT, UR5, 0x1, UPT ;  /* 0x000000010500788c */ /* 0x000fe4000bf01270 */
[----:B------:R-:W-:Y:S02]  /*3380*/  ULOP3.LUT UR18, UR18, 0x3fff, URZ, 0xc0, !UPT ;  /* 0x00003fff12127892 */ /* 0x000fe4000f8ec0ff */
[----:B------:R-:W-:Y:S02]  /*3390*/  USEL UR10, UR5, 0x1, !UP0 ;  /* 0x00000001050a7887 */ /* 0x000fe4000c000000 */
[----:B------:R-:W-:Y:S02]  /*33a0*/  ULOP3.LUT UR11, UR11, 0x2000000, URZ, 0xfc, !UPT ;  /* 0x020000000b0b7892 */ /* 0x000fe4000f8efcff */
[----:B------:R-:W-:-:S02]  /*33b0*/  UIADD3 UR10, UPT, UPT, -UR10, URZ, URZ ;  /* 0x000000ff0a0a7290 */ /* 0x000fc4000fffe1ff */
[----:B--2---:R-:W-:Y:S01]  /*33c0*/  UISETP.GE.AND UP3, UPT, UR4, 0x1, UPT ;  /* 0x000000010400788c */ /* 0x004fe2000bf66270 */
[----:B-1----:R-:W-:-:S15]  /*33d0*/  R2UR UR19, R0 ;  /* 0x00000000001372ca */ /* 0x002fde00000e0000 */
.L_x_66:
[----:B------:R-:W-:Y:S02]  /*33e0*/  LEA R0, R10, UR6, 0x3 ;  /* 0x000000060a007c11 */ /* 0x000fe4000f8e18ff */
[----:B------:R-:W-:Y:S02]  /*33f0*/  SHF.L.U32 R5, R9, 0x1f, RZ ;  /* 0x0000001f09057819 */ /* 0x000fe400000006ff */
[----:B------:R-:W-:Y:S01]  /*3400*/  PLOP3.LUT P0, PT, PT, PT, UP3, 0x80, 0x8 ;  /* 0x000000000008781c */ /* 0x000fe20003f0f038 */
[----:B------:R-:W-:Y:S01]  /*3410*/  VIADD R3, R0, 0x100 ;  /* 0x0000010000037836 */ /* 0x000fe20000000000 */
[----:B-1----:R-:W1:Y:S02]  /*3420*/  SYNCS.PHASECHK.TRANS64.TRYWAIT P1, [R0+URZ+0xf0], R5 ;  /* 0x0000f005000075a7 */ /* 0x002e6400080211ff */
[----:B-1--4-:R-:W-:Y:S09]  /*3430*/  @!P1 BRA `(.L_x_60) ;  /* 0x00000064009c9947 */ /* 0x012ff20003800000 */
.L_x_159:
[----:B------:R-:W-:Y:S01]  /*3440*/  LEA R4, R10, UR6, 0x4 ;  /* 0x000000060a047c11 */ /* 0x000fe2000f8e20ff */
[----:B------:R-:W-:Y:S01]  /*3450*/  @UP3 ULEA UR4, UR16, UR6, 0x3 ;  /* 0x0000000610043291 */ /* 0x000fe2000f8e18ff */
[----:B------:R-:W-:Y:S01]  /*3460*/  PLOP3.LUT P2, PT, PT, PT, PT, 0x80, 0x8 ;  /* 0x000000000008781c */ /* 0x000fe20003f4f070 */
[----:B------:R-:W-:Y:S01]  /*3470*/  ULEA UR8, UR17, UR6, 0x3 ;  /* 0x0000000611087291 */ /* 0x000fe2000f8e18ff */
[----:B------:R-:W-:Y:S02]  /*3480*/  PRMT R3, RZ, 0x654, R3 ;  /* 0x00000654ff037816 */ /* 0x000fe40000000003 */
[----:B-1----:R-:W1:Y:S01]  /*3490*/  LDS.128 R4, [R4+0x180] ;  /* 0x0001800004047984 */ /* 0x002e620000000c00 */
[----:B------:R-:W-:Y:S02]  /*34a0*/  @P0 SHF.L.U32 R2, R8, 0x1f, RZ ;  /* 0x0000001f08020819 */ /* 0x000fe400000006ff */
[----:B------:R-:W-:Y:S01]  /*34b0*/  SHF.L.U32 R0, R11, 0x1f, RZ ;  /* 0x0000001f0b007819 */ /* 0x000fe200000006ff */
[----:B------:R-:W-:Y:S01]  /*34c0*/  @!PT LDS RZ, [RZ] ;  /* 0x00000000fffff984 */ /* 0x000fe20000000800 */
[----:B------:R-:W-:Y:S01]  /*34d0*/  @!PT LDS RZ, [RZ] ;  /* 0x00000000fffff984 */ /* 0x000fe20000000800 */
[----:B------:R-:W-:Y:S01]  /*34e0*/  @!PT LDS RZ, [RZ] ;  /* 0x00000000fffff984 */ /* 0x000fe20000000800 */
[----:B------:R-:W-:Y:S01]  /*34f0*/  @!PT LDS RZ, [RZ] ;  /* 0x00000000fffff984 */ /* 0x000fe20000000800 */
[----:B------:R2:W-:Y:S06]  /*3500*/  MEMBAR.ALL.CTA ;  /* 0x0000000000007992 */ /* 0x0005ec0000008000 */
[----:B--2---:R-:W2:Y:S02]  /*3510*/  FENCE.VIEW.ASYNC.S ;  /* 0x00000000000073c6 */ /* 0x004ea40000000000 */
[----:B--2---:R2:W-:Y:S01]  /*3520*/  SYNCS.ARRIVE.TRANS64.RED.A1T0 RZ, [R3+URZ], RZ ;  /* 0x000000ff03ff79a7 */ /* 0x0045e200081004ff */
[----:B------:R2:W4:Y:S01]  /*3530*/  @P0 SYNCS.PHASECHK.TRANS64.TRYWAIT P2, [UR4], R2 ;  /* 0x00000002ff0005a7 */ /* 0x0005220008041104 */
[----:B------:R-:W-:Y:S01]  /*3540*/  ULEA.HI UR4, UR17, UR17, URZ, 0x1 ;  /* 0x0000001111047291 */ /* 0x000fe2000f8f08ff */
[----:B-1----:R-:W-:-:S03]  /*3550*/  LOP3.LUT P1, RZ, R6, 0x1, RZ, 0xc0, !PT ;  /* 0x0000000106ff7812 */ /* 0x002fc6000782c0ff */
[----:B------:R-:W-:Y:S02]  /*3560*/  USHF.L.U32 UR9, UR4, 0x7, URZ ;  /* 0x0000000704097899 */ /* 0x000fe400080006ff */
[----:B------:R-:W-:Y:S02]  /*3570*/  ULOP3.LUT UR4, UR4, 0xffe, URZ, 0xc0, !UPT ;  /* 0x00000ffe04047892 */ /* 0x000fe4000f8ec0ff */
[----:B------:R-:W-:Y:S02]  /*3580*/  ULOP3.LUT UR9, UR9, 0xffffff00, URZ, 0xc0, !UPT ;  /* 0xffffff0009097892 */ /* 0x000fe4000f8ec0ff */
[----:B------:R-:W-:Y:S02]  /*3590*/  UIADD3 UR4, UPT, UPT, -UR4, UR17, URZ ;  /* 0x0000001104047290 */ /* 0x000fe4000fffe1ff */
[----:B------:R-:W-:Y:S01]  /*35a0*/  UIADD3 UR9, UPT, UPT, UR19, UR9, URZ ;  /* 0x0000000913097290 */ /* 0x000fe2000fffe0ff */
[----:B------:R-:W1:Y:S03]  /*35b0*/  SYNCS.PHASECHK.TRANS64.TRYWAIT P0, [UR8+0x130], R0 ;  /* 0x00013000ff0075a7 */ /* 0x000e660008001108 */
[----:B------:R-:W-:Y:S01]  /*35c0*/  ULEA UR9, UR4, UR9, 0x14 ;  /* 0x0000000904097291 */ /* 0x000fe2000f8ea0ff */
[----:B-12-4-:R-:W-:Y:S11]  /*35d0*/  @!P0 BRA `(.L_x_61) ;  /* 0x0000006400488947 */ /* 0x016ff60003800000 */
.L_x_161:
[----:B------:R-:W-:Y:S01]  /*35e0*/  IADD3 R10, PT, PT, R10, 0x1, RZ ;  /* 0x000000010a0a7810 */ /* 0x000fe20007ffe0ff */
[----:B------:R-:W-:Y:S06]  /*35f0*/  BRA.U !UP3, `(.L_x_62) ;  /* 0x000000010b987547 */ /* 0x000fec000b800000 */
[----:B------:R-:W-:Y:S01]  /*3600*/  UPLOP3.LUT UP4, UPT, UPT, UPT, UPT, 0x40, 0x4 ;  /* 0x000000000004789c */ /* 0x000fe20003f8e870 */
[----:B------:R-:W-:Y:S01]  /*3610*/  UMOV UR15, UR10 ;  /* 0x0000000a000f7c82 */ /* 0x000fe20008000000 */
[----:B------:R-:W-:Y:S01]  /*3620*/  UMOV UR14, UR5 ;  /* 0x00000005000e7c82 */ /* 0x000fe20008000000 */
[----:B------:R-:W-:-:S08]  /*3630*/  UMOV UR13, UR16 ;  /* 0x00000010000d7c82 */ /* 0x000fd00008000000 */
.L_x_65:
[----:B------:R-:W-:Y:S02]  /*3640*/  UIADD3 UR15, UPT, UPT, UR15, 0x1, URZ ;  /* 0x000000010f0f7890 */ /* 0x000fe4000fffe0ff */
[----:B--2---:R-:W-:Y:S02]  /*3650*/  ULEA UR7, UR13, UR6, 0x3 ;  /* 0x000000060d077291 */ /* 0x004fe4000f8e18ff */
[----:B------:R-:W-:Y:S01]  /*3660*/  UISETP.NE.AND UP0, UPT, UR15, URZ, UPT ;  /* 0x000000ff0f00728c */ /* 0x000fe2000bf05270 */
[----:B----4-:R-:W-:Y:S10]  /*3670*/  @P2 BRA `(.L_x_63) ;  /* 0x00000000000c2947 */ /* 0x010ff40003800000 */
[----:B-1----:R-:W-:Y:S04]  /*3680*/  SHF.L.U32 R3, R8, 0x1f, RZ ;  /* 0x0000001f08037819 */ /* 0x002fe800000006ff */
[----:B------:R-:W1:Y:S02]  /*3690*/  SYNCS.PHASECHK.TRANS64.TRYWAIT P0, [UR7], R3 ;  /* 0x00000003ff0075a7 */ /* 0x000e640008001107 */
[----:B-1----:R-:W-:Y:S05]  /*36a0*/  @!P0 BRA `(.L_x_64) ;  /* 0x00000064002c8947 */ /* 0x002fea0003800000 */
.L_x_63:
[----:B------:R-:W-:Y:S01]  /*36b0*/  UISETP.NE.AND UP1, UPT, UR14, 0x1, UPT ;  /* 0x000000010e00788c */ /* 0x000fe2000bf25270 */
[----:B------:R-:W-:Y:S01]  /*36c0*/  PLOP3.LUT P2, PT, PT, PT, PT, 0x80, 0x8 ;  /* 0x000000000008781c */ /* 0x000fe20003f4f070 */
[----:B------:R-:W-:Y:S02]  /*36d0*/  UIADD3 UR16, UPT, UPT, UR13, 0x1, URZ ;  /* 0x000000010d107890 */ /* 0x000fe4000fffe0ff */
[----:B------:R-:W-:Y:S02]  /*36e0*/  ULEA UR24, UR13, UR18, 0x8 ;  /* 0x000000120d187291 */ /* 0x000fe4000f8e40ff */
[----:B------:R-:W-:Y:S01]  /*36f0*/  UISETP.NE.AND UP2, UPT, UR16, 0xa, UPT ;  /* 0x0000000a1000788c */ /* 0x000fe2000bf45270 */
[----:B------:R-:W-:Y:S01]  /*3700*/  PLOP3.LUT P0, PT, PT, PT, UP1, 0x80, 0x8 ;  /* 0x000000000008781c */ /* 0x000fe20003f0f018 */
[----:B------:R-:W-:Y:S02]  /*3710*/  ULEA UR26, UR13, UR11, 0xa ;  /* 0x0000000b0d1a7291 */ /* 0x000fe4000f8e50ff */
[----:B------:R-:W-:Y:S02]  /*3720*/  USEL UR12, URZ, 0x1, UP2 ;  /* 0x00000001ff0c7887 */ /* 0x000fe40009000000 */
[----:B------:R-:W-:Y:S02]  /*3730*/  USEL UR16, UR16, URZ, UP2 ;  /* 0x000000ff10107287 */ /* 0x000fe40009000000 */
[----:B------:R-:W-:Y:S02]  /*3740*/  UIADD3 UR30, UPT, UPT, UR24, 0x80, URZ ;  /* 0x00000080181e7890 */ /* 0x000fe4000fffe0ff */
[----:B------:R-:W-:Y:S01]  /*3750*/  @UP1 ULEA UR4, UR16, UR6, 0x3 ;  /* 0x0000000610041291 */ /* 0x000fe2000f8e18ff */
[----:B------:R-:W-:Y:S01]  /*3760*/  LOP3.LUT R8, R8, UR12, RZ, 0x3c, !PT ;  /* 0x0000000c08087c12 */ /* 0x000fe2000f8e3cff */
[----:B------:R-:W-:Y:S02]  /*3770*/  UIADD3 UR28, UPT, UPT, UR26, 0x100, URZ ;  /* 0x000001001a1c7890 */ /* 0x000fe4000fffe0ff */
[----:B------:R-:W-:Y:S01]  /*3780*/  UIADD3 UR7, UPT, UPT, UR7, 0x50, URZ ;  /* 0x0000005007077890 */ /* 0x000fe2000fffe0ff */
[----:B-1----:R-:W-:Y:S01]  /*3790*/  @P0 SHF.L.U32 R0, R8, 0x1f, RZ ;  /* 0x0000001f08000819 */ /* 0x002fe200000006ff */
[----:B------:R-:W-:Y:S01]  /*37a0*/  UMOV UR25, 0x80004020 ;  /* 0x8000402000197882 */ /* 0x000fe20000000000 */
[----:B------:R-:W-:Y:S01]  /*37b0*/  UMOV UR27, 0x40004040 ;  /* 0x40004040001b7882 */ /* 0x000fe20000000000 */
[----:B------:R-:W-:Y:S01]  /*37c0*/  UMOV UR31, 0x80004020 ;  /* 0x80004020001f7882 */ /* 0x000fe20000000000 */
[----:B------:R2:W4:Y:S01]  /*37d0*/  @P0 SYNCS.PHASECHK.TRANS64.TRYWAIT P2, [UR4], R0 ;  /* 0x00000000ff0005a7 */ /* 0x0005220008041104 */
[----:B------:R-:W-:Y:S01]  /*37e0*/  UIADD3 UR14, UPT, UPT, UR14, -0x1, URZ ;  /* 0xffffffff0e0e7890 */ /* 0x000fe2000fffe0ff */
[----:B------:R2:W-:Y:S01]  /*37f0*/  UTCIMMA gdesc[UR24], gdesc[UR26], tmem[UR9], tmem[UR22], idesc[UR23], UP4 ;  /* 0x00ff161a180075ea */ /* 0x0005e2000a000109 */
[----:B------:R-:W-:Y:S01]  /*3800*/  UPLOP3.LUT UP4, UPT, UPT, UPT, UPT, 0x80, 0x8 ;  /* 0x000000000008789c */ /* 0x000fe20003f8f070 */
[----:B------:R-:W-:Y:S01]  /*3810*/  UMOV UR29, 0x40004040 ;  /* 0x40004040001d7882 */ /* 0x000fe20000000000 */
[----:B------:R-:W-:Y:S01]  /*3820*/  UMOV UR13, UR16 ;  /* 0x00000010000d7c82 */ /* 0x000fe20008000000 */
[----:B------:R2:W-:Y:S01]  /*3830*/  UTCIMMA gdesc[UR30], gdesc[UR28], tmem[UR9], tmem[UR20], idesc[UR21], UPT ;  /* 0x00ff141c1e0075ea */ /* 0x0005e2000b800109 */
[----:B------:R2:W-:Y:S01]  /*3840*/  UTCBAR [UR7], URZ ;  /* 0x000000ff070073e9 */ /* 0x0005e200080000ff */
[----:B------:R-:W-:Y:S06]  /*3850*/  BRA.U UP0, `(.L_x_65) ;  /* 0xfffffffd00787547 */ /* 0x000fec000b83ffff */
.L_x_62:
[----:B------:R-:W-:Y:S01]  /*3860*/  UIADD3 UR17, UPT, UPT, UR17, 0x1, URZ ;  /* 0x0000000111117890 */ /* 0x000fe2000fffe0ff */
[C---:B------:R-:W-:Y:S01]  /*3870*/  ISETP.NE.AND P0, PT, R10.reuse, 0x2, PT ;  /* 0x000000020a00780c */ /* 0x040fe20003f05270 */
[----:B------:R-:W-:Y:S02]  /*3880*/  UIADD3 UR8, UPT, UPT, UR8, 0x110, URZ ;  /* 0x0000011008087890 */ /* 0x000fe4000fffe0ff */
[----:B------:R-:W-:Y:S01]  /*3890*/  UISETP.NE.AND UP0, UPT, UR17, 0x4, UPT ;  /* 0x000000041100788c */ /* 0x000fe2000bf05270 */
[----:B-12---:R-:W-:Y:S02]  /*38a0*/  SEL R0, RZ, 0x1, P0 ;  /* 0x00000001ff007807 */ /* 0x006fe40000000000 */
[----:B------:R-:W-:Y:S01]  /*38b0*/  SEL R10, R10, RZ, P0 ;  /* 0x000000ff0a0a7207 */ /* 0x000fe20000000000 */
[----:B------:R-:W-:Y:S01]  /*38c0*/  USEL UR4, URZ, 0x1, UP0 ;  /* 0x00000001ff047887 */ /* 0x000fe20008000000 */
[----:B------:R-:W-:Y:S01]  /*38d0*/  LOP3.LUT R9, R9, R0, RZ, 0x3c, !PT ;  /* 0x0000000009097212 */ /* 0x000fe200078e3cff */
[----:B------:R-:W-:Y:S01]  /*38e0*/  USEL UR17, UR17, URZ, UP0 ;  /* 0x000000ff11117287 */ /* 0x000fe20008000000 */
[----:B------:R1:W-:Y:S03]  /*38f0*/  UTCBAR [UR8], URZ ;  /* 0x000000ff080073e9 */ /* 0x0003e600080000ff */
[----:B------:R-:W-:Y:S01]  /*3900*/  LOP3.LUT R11, R11, UR4, RZ, 0x3c, !PT ;  /* 0x000000040b0b7c12 */ /* 0x000fe2000f8e3cff */
[----:B------:R-:W-:Y:S07]  /*3910*/  @P1 BRA `(.L_x_66) ;  /* 0xfffffff800b01947 */ /* 0x000fee000383ffff */
[----:B------:R-:W2:Y:S01]  /*3920*/  S2UR UR4, SR_CgaCtaId ;  /* 0x00000000000479c3 */ /* 0x000ea20000008800 */
[----:B------:R-:W-:Y:S01]  /*3930*/  ELECT P0, URZ, PT ;  /* 0x0000000000ff782f */ /* 0x000fe20003800000 */
[----:B------:R-:W-:Y:S01]  /*3940*/  IMAD.MOV.U32 R0, RZ, RZ, 0x1 ;  /* 0x00000001ff007424 */ /* 0x000fe200078e00ff */
[----:B------:R-:W-:Y:S01]  /*3950*/  UIADD3 UR6, UPT, UPT, UR6, 0x130, URZ ;  /* 0x0000013006067890 */ /* 0x000fe2000fffe0ff */
[----:B------:R-:W-:Y:S01]  /*3960*/  SHF.L.U32 R3, R11, 0x1f, RZ ;  /* 0x0000001f0b037819 */ /* 0x000fe200000006ff */
[----:B------:R-:W-:-:S03]  /*3970*/  UMOV UR5, 0x40 ;  /* 0x0000004000057882 */ /* 0x000fc60000000000 */
[----:B------:R-:W-:Y:S01]  /*3980*/  UVIRTCOUNT.DEALLOC.SMPOOL 0x80 ;  /* 0x000000800000784c */ /* 0x000fe20000000000 */
[----:B--2---:R-:W-:Y:S02]  /*3990*/  ULEA UR4, UR4, UR5, 0x18 ;  /* 0x0000000504047291 */ /* 0x004fe4000f8ec0ff */
[----:B------:R-:W-:-:S07]  /*39a0*/  ULEA UR5, UR17, UR6, 0x3 ;  /* 0x0000000611057291 */ /* 0x000fce000f8e18ff */
[----:B------:R2:W-:Y:S02]  /*39b0*/  @P0 STS.U8 [UR4+0x1c], R0 ;  /* 0x00001c00ff000988 */ /* 0x0005e40008000004 */
[----:B------:R-:W3:Y:S02]  /*39c0*/  SYNCS.PHASECHK.TRANS64.TRYWAIT P0, [UR5], R3 ;  /* 0x00000003ff0075a7 */ /* 0x000ee40008001105 */
[----:B--23--:R-:W-:Y:S05]  /*39d0*/  @!P0 BRA `(.L_x_67) ;  /* 0x0000006000788947 */ /* 0x00cfea0003800000 */
.L_x_164:
[----:B------:R-:W-:-:S04]  /*39e0*/  UIADD3 UR7, UPT, UPT, UR17, 0x1, URZ ;  /* 0x0000000111077890 */ /* 0x000fc8000fffe0ff */
[----:B------:R-:W-:-:S04]  /*39f0*/  UISETP.NE.AND UP0, UPT, UR7, 0x4, UPT ;  /* 0x000000040700788c */ /* 0x000fc8000bf05270 */
[----:B-1----:R-:W-:Y:S02]  /*3a00*/  USEL UR8, URZ, 0x1, UP0 ;  /* 0x00000001ff087887 */ /* 0x002fe40008000000 */
[----:B------:R-:W-:-:S04]  /*3a10*/  USEL UR7, UR7, URZ, UP0 ;  /* 0x000000ff07077287 */ /* 0x000fc80008000000 */
[----:B------:R-:W-:Y:S01]  /*3a20*/  ULEA UR5, UR7, UR6, 0x3 ;  /* 0x0000000607057291 */ /* 0x000fe2000f8e18ff */
[----:B------:R-:W-:-:S04]  /*3a30*/  LOP3.LUT R2, R11, UR8, RZ, 0x3c, !PT ;  /* 0x000000080b027c12 */ /* 0x000fc8000f8e3cff */
[----:B--2---:R-:W-:-:S04]  /*3a40*/  SHF.L.U32 R3, R2, 0x1f, RZ ;  /* 0x0000001f02037819 */ /* 0x004fc800000006ff */
[----:B------:R-:W1:Y:S02]  /*3a50*/  SYNCS.PHASECHK.TRANS64.TRYWAIT P0, [UR5], R3 ;  /* 0x00000003ff0075a7 */ /* 0x000e640008001105 */
[----:B-1----:R-:W-:Y:S05]  /*3a60*/  @!P0 BRA `(.L_x_68) ;  /* 0x00000060006c8947 */ /* 0x002fea0003800000 */
.L_x_166:
        /* <DEDUP_REMOVED lines=9> */
.L_x_168:
[----:B------:R-:W-:-:S04]  /*3b00*/  UIADD3 UR7, UPT, UPT, UR7, 0x1, URZ ;  /* 0x0000000107077890 */ /* 0x000fc8000fffe0ff */
[----:B------:R-:W-:-:S04]  /*3b10*/  UISETP.NE.AND UP0, UPT, UR7, 0x4, UPT ;  /* 0x000000040700788c */ /* 0x000fc8000bf05270 */
[----:B------:R-:W-:Y:S02]  /*3b20*/  USEL UR5, URZ, 0x1, UP0 ;  /* 0x00000001ff057887 */ /* 0x000fe40008000000 */
[----:B------:R-:W-:-:S04]  /*3b30*/  USEL UR7, UR7, URZ, UP0 ;  /* 0x000000ff07077287 */ /* 0x000fc80008000000 */
[----:B------:R-:W-:Y:S01]  /*3b40*/  ULEA UR7, UR7, UR6, 0x3 ;  /* 0x0000000607077291 */ /* 0x000fe2000f8e18ff */
[----:B-1----:R-:W-:-:S04]  /*3b50*/  LOP3.LUT R3, R2, UR5, RZ, 0x3c, !PT ;  /* 0x0000000502037c12 */ /* 0x002fc8000f8e3cff */
[----:B------:R-:W-:-:S04]  /*3b60*/  SHF.L.U32 R3, R3, 0x1f, RZ ;  /* 0x0000001f03037819 */ /* 0x000fc800000006ff */
[----:B------:R-:W1:Y:S02]  /*3b70*/  SYNCS.PHASECHK.TRANS64.TRYWAIT P0, [UR7], R3 ;  /* 0x00000003ff0075a7 */ /* 0x000e640008001107 */
[----:B-1----:R-:W-:Y:S05]  /*3b80*/  @!P0 BRA `(.L_x_70) ;  /* 0x0000006000548947 */ /* 0x002fea0003800000 */
.L_x_170:
[----:B------:R-:W-:Y:S01]  /*3b90*/  NOP ;  /* 0x0000000000007918 */ /* 0x000fe20000000000 */
[----:B-1----:R-:W1:Y:S01]  /*3ba0*/  LDS R0, [UR4+0x14] ;  /* 0x00001404ff007984 */ /* 0x002e620008000800 */
[----:B------:R-:W-:Y:S01]  /*3bb0*/  ULOP3.LUT UR6, UR19, 0xffff, URZ, 0xc0, !UPT ;  /* 0x0000ffff13067892 */ /* 0x000fe2000f8ec0ff */
[----:B------:R-:W-:Y:S01]  /*3bc0*/  UMOV UR8, 0xffff ;  /* 0x0000ffff00087882 */ /* 0x000fe20000000000 */
[----:B------:R-:W-:Y:S02]  /*3bd0*/  UMOV UR5, 0x1 ;  /* 0x0000000100057882 */ /* 0x000fe40000000000 */
[----:B------:R-:W-:-:S04]  /*3be0*/  USHF.R.U32.HI UR6, URZ, 0x5, UR6 ;  /* 0x00000005ff067899 */ /* 0x000fc80008011606 */
[----:B------:R-:W-:Y:S02]  /*3bf0*/  USHF.L.U32 UR8, UR8, UR6, URZ ;  /* 0x0000000608087299 */ /* 0x000fe400080006ff */
[----:B------:R-:W-:-:S04]  /*3c00*/  USHF.L.U32 UR5, UR5, UR6, URZ ;  /* 0x0000000605057299 */ /* 0x000fc800080006ff */
[----:B-1----:R-:W-:-:S04]  /*3c10*/  LOP3.LUT R0, R0, UR8, RZ, 0xc0, !PT ;  /* 0x0000000800007c12 */ /* 0x002fc8000f8ec0ff */
[----:B------:R-:W-:-:S13]  /*3c20*/  ISETP.NE.AND P0, PT, R0, UR8, PT ;  /* 0x0000000800007c0c */ /* 0x000fda000bf05270 */
[----:B------:R-:W-:Y:S05]  /*3c30*/  @P0 BRA `(.L_x_71) ;  /* 0x0000000000580947 */ /* 0x000fea0003800000 */
[----:B------:R-:W1:Y:S02]  /*3c40*/  LDS R0, [UR4+0x18] ;  /* 0x00001804ff007984 */ /* 0x000e640008000800 */
[----:B-1----:R-:W-:-:S04]  /*3c50*/  LOP3.LUT R0, R0, UR5, RZ, 0xc0, !PT ;  /* 0x0000000500007c12 */ /* 0x002fc8000f8ec0ff */
[----:B------:R-:W-:-:S13]  /*3c60*/  ISETP.NE.AND P0, PT, R0, UR5, PT ;  /* 0x0000000500007c0c */ /* 0x000fda000bf05270 */
[----:B------:R-:W-:Y:S05]  /*3c70*/  @P0 BRA `(.L_x_72) ;  /* 0x00000000003c0947 */ /* 0x000fea0003800000 */
[----:B------:R-:W1:Y:S01]  /*3c80*/  S2R R2, SR_LANEID ;  /* 0x0000000000027919 */ /* 0x000e620000000000 */
[----:B------:R-:W-:Y:S01]  /*3c90*/  ULOP3.LUT UR8, URZ, UR8, URZ, 0x33, !UPT ;  /* 0x00000008ff087292 */ /* 0x000fe2000f8e33ff */
[----:B------:R-:W-:Y:S01]  /*3ca0*/  LOP3.LUT R4, RZ, UR5, RZ, 0x33, !PT ;  /* 0x00000005ff047c12 */ /* 0x000fe2000f8e33ff */
[----:B------:R-:W-:Y:S02]  /*3cb0*/  VOTEU.ANY UR7, UPT, PT ;  /* 0x0000000000077886 */ /* 0x000fe400038e0100 */
[----:B------:R-:W-:Y:S01]  /*3cc0*/  UFLO.U32 UR7, UR7 ;  /* 0x00000007000772bd */ /* 0x000fe200080e0000 */
[----:B------:R-:W2:Y:S01]  /*3cd0*/  REDUX UR5, R4 ;  /* 0x00000000040573c4 */ /* 0x000ea20000000000 */
[----:B------:R-:W-:-:S06]  /*3ce0*/  IMAD.U32 R0, RZ, RZ, UR8 ;  /* 0x00000008ff007e24 */ /* 0x000fcc000f8e00ff */
[----:B------:R3:W-:Y:S01]  /*3cf0*/  UTCATOMSWS.AND URZ, UR8 ;  /* 0x0000000800ff79e3 */ /* 0x0007e20008000000 */
[----:B------:R-:W4:Y:S01]  /*3d00*/  REDUX UR6, R0 ;  /* 0x00000000000673c4 */ /* 0x000f220000000000 */
[----:B-1----:R-:W-:Y:S01]  /*3d10*/  ISETP.EQ.U32.AND P0, PT, R2, UR7, PT ;  /* 0x0000000702007c0c */ /* 0x002fe2000bf02070 */
[----:B--2---:R-:W-:Y:S01]  /*3d20*/  IMAD.U32 R2, RZ, RZ, UR5 ;  /* 0x00000005ff027e24 */ /* 0x004fe2000f8e00ff */
[----:B----4-:R-:W-:-:S11]  /*3d30*/  MOV R3, UR6 ;  /* 0x0000000600037c02 */ /* 0x010fd60008000f00 */
[----:B------:R3:W-:Y:S04]  /*3d40*/  @P0 ATOMS.AND RZ, [UR4+0x14], R3 ;  /* 0x00001403ffff098c */ /* 0x0007e8000a800004 */
[----:B------:R3:W-:Y:S01]  /*3d50*/  @P0 ATOMS.AND RZ, [UR4+0x18], R2 ;  /* 0x00001802ffff098c */ /* 0x0007e2000a800004 */
[----:B------:R-:W-:Y:S05]  /*3d60*/  BRA `(.L_x_73) ;  /* 0x0000000000147947 */ /* 0x000fea0003800000 */
.L_x_72:
[----:B------:R-:W-:Y:S02]  /*3d70*/  MOV R2, 0x3d90 ;  /* 0x00003d9000027802 */ /* 0x000fe40000000f00 */
[----:B----45:R-:W-:Y:S05]  /*3d80*/  CALL.REL.NOINC `($__internal_0_$__cuda_sm10x_tcgen05_guardrail_trap_col_being_dealloced_not_returned_by_alloc) ;  /* 0x0000006400387944 */ /* 0x030fea0003c00000 */
[----:B------:R-:W-:Y:S05]  /*3d90*/  BRA `(.L_x_73) ;  /* 0x0000000000087947 */ /* 0x000fea0003800000 */
.L_x_71:
[----:B------:R-:W-:Y:S02]  /*3da0*/  MOV R2, 0x3dc0 ;  /* 0x00003dc000027802 */ /* 0x000fe40000000f00 */
[----:B----45:R-:W-:Y:S05]  /*3db0*/  CALL.REL.NOINC `($__internal_2_$__cuda_sm10x_tcgen05_guardrail_trap_unallocated_columns_being_dealloced) ;  /* 0x0000006400447944 */ /* 0x030fea0003c00000 */
.L_x_73:
[----:B------:R-:W-:Y:S01]  /*3dc0*/  NOP ;  /* 0x0000000000007918 */ /* 0x000fe20000000000 */
[----:B---3--:R-:W-:Y:S05]  /*3dd0*/  EXIT ;  /* 0x000000000000794d */ /* 0x008fea0003800000 */
.L_x_55:
[----:B------:R-:W-:-:S09]  /*3de0*/  UISETP.NE.OR UP2, UPT, UR8, 0x3, !UP2 ;  /* 0x000000030800788c */ /* 0x000fd2000d745670 */
[----:B------:R-:W-:Y:S05]  /*3df0*/  BRA.U UP2, `(.L_x_74) ;  /* 0x0000001102147547 */ /* 0x000fea000b800000 */
[----:B------:R-:W1:Y:S01]  /*3e00*/  LDC R0, c[0x0][0xb30] ;  /* 0x0002cc00ff007b82 */ /* 0x000e620000000800 */
[----:B------:R-:W2:Y:S01]  /*3e10*/  LDCU.64 UR8, c[0x0][0x888] ;  /* 0x00011100ff0877ac */ /* 0x000ea20008000a00 */
[----:B------:R-:W-:Y:S02]  /*3e20*/  HFMA2 R29, -RZ, RZ, 0, 0 ;  /* 0x00000000ff1d7431 */ /* 0x000fe400000001ff */
[----:B------:R-:W-:Y:S01]  /*3e30*/  IMAD.MOV.U32 R31, RZ, RZ, 0x1 ;  /* 0x00000001ff1f7424 */ /* 0x000fe200078e00ff */
[----:B------:R-:W-:Y:S01]  /*3e40*/  MOV R23, 0x1000 ;  /* 0x0000100000177802 */ /* 0x000fe20000000f00 */
[----:B------:R-:W4:Y:S01]  /*3e50*/  LDCU.64 UR4, c[0x0][0x890] ;  /* 0x00011200ff0477ac */ /* 0x000f220008000a00 */
[----:B------:R-:W-:Y:S01]  /*3e60*/  IMAD.MOV.U32 R30, RZ, RZ, RZ ;  /* 0x000000ffff1e7224 */ /* 0x000fe200078e00ff */
[----:B------:R-:W3:Y:S01]  /*3e70*/  LDC R19, c[0x0][0x370] ;  /* 0x0000dc00ff137b82 */ /* 0x000ee20000000800 */
[----:B------:R-:W-:Y:S01]  /*3e80*/  UMOV UR7, 0x400 ;  /* 0x0000040000077882 */ /* 0x000fe20000000000 */
[----:B------:R-:W-:-:S02]  /*3e90*/  UPLOP3.LUT UP1, UPT, UPT, UPT, UPT, 0x40, 0x4 ;  /* 0x000000000004789c */ /* 0x000fc40003f2e870 */
[----:B------:R-:W-:-:S04]  /*3ea0*/  ULEA UR7, UR37, UR7, 0x18 ;  /* 0x0000000725077291 */ /* 0x000fc8000f8ec0ff */
[----:B------:R-:W3:Y:S01]  /*3eb0*/  LDC R2, c[0x0][0xb0c] ;  /* 0x0002c300ff027b82 */ /* 0x000ee20000000800 */
[----:B------:R-:W-:Y:S02]  /*3ec0*/  UIADD3 UR13, UPT, UPT, UR7, 0xb8, URZ ;  /* 0x000000b8070d7890 */ /* 0x000fe4000fffe0ff */
[----:B--2---:R-:W-:Y:S02]  /*3ed0*/  UISETP.NE.U32.AND UP2, UPT, UR8, URZ, UPT ;  /* 0x000000ff0800728c */ /* 0x004fe4000bf45070 */
[----:B------:R-:W-:Y:S02]  /*3ee0*/  UIADD3 UR33, UPT, UPT, UR7, 0xa0, URZ ;  /* 0x000000a007217890 */ /* 0x000fe4000fffe0ff */
[----:B----4-:R-:W-:Y:S01]  /*3ef0*/  UISETP.NE.U32.AND UP3, UPT, UR4, URZ, UPT ;  /* 0x000000ff0400728c */ /* 0x010fe2000bf65070 */
[----:B------:R-:W2:Y:S01]  /*3f00*/  LDC R18, c[0x0][0xb20] ;  /* 0x0002c800ff127b82 */ /* 0x000ea20000000800 */
[----:B-1----:R-:W-:Y:S01]  /*3f10*/  ISETP.NE.AND P1, PT, R0, 0x1, PT ;  /* 0x000000010000780c */ /* 0x002fe20003f25270 */
[----:B------:R-:W-:-:S02]  /*3f20*/  UISETP.NE.AND.EX UP2, UPT, UR9, URZ, UPT, UP2 ;  /* 0x000000ff0900728c */ /* 0x000fc4000bf45320 */
[----:B------:R-:W-:Y:S02]  /*3f30*/  UIADD3 UR25, UPT, UPT, UR7, 0xa8, URZ ;  /* 0x000000a807197890 */ /* 0x000fe4000fffe0ff */
[----:B------:R-:W-:Y:S02]  /*3f40*/  UIADD3 UR17, UPT, UPT, UR7, 0xb0, URZ ;  /* 0x000000b007117890 */ /* 0x000fe4000fffe0ff */
[----:B------:R-:W1:Y:S01]  /*3f50*/  LDC.64 R32, c[0x0][0x348] ;  /* 0x0000d200ff207b82 */ /* 0x000e620000000a00 */
[----:B------:R-:W-:Y:S02]  /*3f60*/  UPRMT UR13, UR37, 0x654, UR13 ;  /* 0x00000654250d7896 */ /* 0x000fe4000800000d */
[----:B------:R-:W-:-:S05]  /*3f70*/  UISETP.NE.AND.EX UP3, UPT, UR5, URZ, UPT, UP3 ;  /* 0x000000ff0500728c */ /* 0x000fca000bf65330 */
[----:B------:R-:W4:Y:S08]  /*3f80*/  LDC.64 R16, c[0x0][0xb10] ;  /* 0x0002c400ff107b82 */ /* 0x000f300000000a00 */
[----:B------:R-:W1:Y:S08]  /*3f90*/  LDC.64 R6, c[0x0][0xb18] ;  /* 0x0002c600ff067b82 */ /* 0x000e700000000a00 */
[----:B------:R-:W1:Y:S08]  /*3fa0*/  LDC.64 R4, c[0x0][0xb28] ;  /* 0x0002ca00ff047b82 */ /* 0x000e700000000a00 */
[----:B--23--:R-:W1:Y:S02]  /*3fb0*/  LDC R22, c[0x0][0x374] ;  /* 0x0000dd00ff167b82 */ /* 0x00ce640000000800 */
.L_x_85:
[C---:B------:R-:W-:Y:S02]  /*3fc0*/  LEA R0, R30.reuse, UR7, 0x3 ;  /* 0x000000071e007c11 */ /* 0x040fe4000f8e18ff */
[----:B------:R-:W-:Y:S02]  /*3fd0*/  SHF.L.U32 R3, R29, 0x1f, RZ ;  /* 0x0000001f1d037819 */ /* 0x000fe400000006ff */
[----:B------:R-:W-:Y:S02]  /*3fe0*/  LEA R24, R30, UR7, 0x4 ;  /* 0x000000071e187c11 */ /* 0x000fe4000f8e20ff */
[----:B--2---:R-:W2:Y:S02]  /*3ff0*/  SYNCS.PHASECHK.TRANS64.TRYWAIT P0, [R0+URZ+0xf0], R3 ;  /* 0x0000f003000075a7 */ /* 0x004ea400080011ff */
[----:B--2---:R-:W-:Y:S05]  /*4000*/  @!P0 BRA `(.L_x_75) ;  /* 0x0000005c004c8947 */ /* 0x004fea0003800000 */
.L_x_171:
[----:B------:R-:W-:Y:S01]  /*4010*/  ISETP.GE.AND P0, PT, R40, 0x1, PT ;  /* 0x000000012800780c */ /* 0x000fe20003f06270 */
[----:B------:R-:W3:Y:S01]  /*4020*/  LDS.128 R24, [R24+0x180] ;  /* 0x0001800018187984 */ /* 0x000ee20000000c00 */
[----:B--2---:R-:W-:Y:S01]  /*4030*/  VIADD R0, R0, 0x100 ;  /* 0x0000010000007836 */ /* 0x004fe20000000000 */
[----:B------:R-:W-:Y:S01]  /*4040*/  @!PT LDS RZ, [RZ] ;  /* 0x00000000fffff984 */ /* 0x000fe20000000800 */
[----:B------:R-:W-:Y:S01]  /*4050*/  @!PT LDS RZ, [RZ] ;  /* 0x00000000fffff984 */ /* 0x000fe20000000800 */
[----:B------:R-:W-:Y:S01]  /*4060*/  @!PT LDS RZ, [RZ] ;  /* 0x00000000fffff984 */ /* 0x000fe20000000800 */
[----:B------:R-:W-:Y:S01]  /*4070*/  @!PT LDS RZ, [RZ] ;  /* 0x00000000fffff984 */ /* 0x000fe20000000800 */
[----:B------:R2:W-:Y:S06]  /*4080*/  MEMBAR.ALL.CTA ;  /* 0x0000000000007992 */ /* 0x0005ec0000008000 */
[----:B--2---:R-:W2:Y:S01]  /*4090*/  FENCE.VIEW.ASYNC.S ;  /* 0x00000000000073c6 */ /* 0x004ea20000000000 */
[----:B------:R-:W-:Y:S04]  /*40a0*/  PRMT R0, RZ, 0x654, R0 ;  /* 0x00000654ff007816 */ /* 0x000fe80000000000 */
[----:B--2---:R2:W-:Y:S01]  /*40b0*/  SYNCS.ARRIVE.TRANS64.RED.A1T0 RZ, [R0+URZ], RZ ;  /* 0x000000ff00ff79a7 */ /* 0x0045e200081004ff */
[----:B---3--:R-:W-:Y:S11]  /*40c0*/  LOP3.LUT P3, RZ, R26, 0x1, RZ, 0xc0, !PT ;  /* 0x000000011aff7812 */ /* 0x008ff6000786c0ff */
[----:B------:R-:W-:Y:S02]  /*40d0*/  @!UPT UIADD3 URZ, UPT, UPT, URZ, URZ, URZ ;  /* 0x000000fffffff290 */ /* 0x000fe4000fffe0ff */
[----:B------:R-:W-:Y:S02]  /*40e0*/  @P3 MOV R13, R24 ;  /* 0x00000018000d3202 */ /* 0x000fe40000000f00 */
[----:B------:R-:W-:Y:S01]  /*40f0*/  @P3 LOP3.LUT R8, R25, 0xffff, RZ, 0xc0, !PT ;  /* 0x0000ffff19083812 */ /* 0x000fe200078ec0ff */
[----:B--2---:R-:W-:Y:S06]  /*4100*/  @!P0 BRA `(.L_x_76) ;  /* 0x0000000000a48947 */ /* 0x004fec0003800000 */
[----:B-1----:R-:W-:Y:S01]  /*4110*/  IMAD.HI.U32 R35, R22, R7, RZ ;  /* 0x0000000716237227 */ /* 0x002fe200078e00ff */
[----:B------:R-:W-:Y:S02]  /*4120*/  ISETP.NE.AND P0, PT, R6, 0x1, PT ;  /* 0x000000010600780c */ /* 0x000fe40003f05270 */
[----:B------:R-:W-:Y:S01]  /*4130*/  ISETP.NE.AND P2, PT, R40, 0x1, PT ;  /* 0x000000012800780c */ /* 0x000fe20003f45270 */
[----:B----4-:R-:W-:Y:S01]  /*4140*/  IMAD.HI.U32 R34, R19, R16, RZ ;  /* 0x0000001013227227 */ /* 0x010fe200078e00ff */
[----:B------:R-:W-:Y:S02]  /*4150*/  SHF.R.U32.HI R35, RZ, R18, R35 ;  /* 0x00000012ff237219 */ /* 0x000fe40000011623 */
[----:B------:R-:W-:Y:S01]  /*4160*/  ISETP.NE.AND P4, PT, R2, 0x1, PT ;  /* 0x000000010200780c */ /* 0x000fe20003f85270 */
[----:B------:R-:W-:Y:S01]  /*4170*/  IMAD.HI.U32 R36, R13, R16, RZ ;  /* 0x000000100d247227 */ /* 0x000fe200078e00ff */
[----:B------:R-:W-:Y:S02]  /*4180*/  SHF.R.U32.HI R34, RZ, R17, R34 ;  /* 0x00000011ff227219 */ /* 0x000fe40000011622 */
[----:B------:R-:W-:Y:S01]  /*4190*/  SEL R3, R22, R35, !P0 ;  /* 0x0000002316037207 */ /* 0x000fe20004000000 */
[C---:B------:R-:W-:Y:S01]  /*41a0*/  IMAD.HI.U32 R35, R8.reuse, R7, RZ ;  /* 0x0000000708237227 */ /* 0x040fe200078e00ff */
[----:B------:R-:W-:Y:S02]  /*41b0*/  SEL R11, R19, R34, !P4 ;  /* 0x00000022130b7207 */ /* 0x000fe40006000000 */
[----:B------:R-:W-:Y:S01]  /*41c0*/  SHF.R.U32.HI R36, RZ, R17, R36 ;  /* 0x00000011ff247219 */ /* 0x000fe20000011624 */
[----:B------:R-:W-:Y:S01]  /*41d0*/  IMAD.HI.U32 R38, R3, R4, RZ ;  /* 0x0000000403267227 */ /* 0x000fe200078e00ff */
[----:B------:R-:W-:Y:S03]  /*41e0*/  SHF.R.U32.HI R35, RZ, R18, R35 ;  /* 0x00000012ff237219 */ /* 0x000fe60000011623 */
[----:B------:R-:W-:Y:S01]  /*41f0*/  IMAD.HI.U32 R34, R11, R4, RZ ;  /* 0x000000040b227227 */ /* 0x000fe200078e00ff */
[----:B------:R-:W-:Y:S02]  /*4200*/  @P2 SHF.R.U32.HI R3, RZ, R5, R38 ;  /* 0x00000005ff032219 */ /* 0x000fe40000011626 */
[----:B------:R-:W-:Y:S02]  /*4210*/  SEL R9, R8, R35, !P0 ;  /* 0x0000002308097207 */ /* 0x000fe40004000000 */
[----:B------:R-:W-:Y:S01]  /*4220*/  @P2 SHF.R.U32.HI R11, RZ, R5, R34 ;  /* 0x00000005ff0b2219 */ /* 0x000fe20000011622 */
[C---:B------:R-:W-:Y:S01]  /*4230*/  IMAD R10, R40.reuse, R3, RZ ;  /* 0x00000003280a7224 */ /* 0x040fe200078e02ff */
[----:B------:R-:W-:Y:S01]  /*4240*/  SEL R3, R13, R36, !P4 ;  /* 0x000000240d037207 */ /* 0x000fe20006000000 */
[C---:B------:R-:W-:Y:S03]  /*4250*/  IMAD.HI.U32 R14, R9.reuse, R4, RZ ;  /* 0x00000004090e7227 */ /* 0x040fe600078e00ff */
[----:B------:R-:W-:Y:S01]  /*4260*/  ISETP.GE.AND P0, PT, R9, R10, PT ;  /* 0x0000000a0900720c */ /* 0x000fe20003f06270 */
[C---:B------:R-:W-:Y:S01]  /*4270*/  IMAD R12, R40.reuse, R11, RZ ;  /* 0x0000000b280c7224 */ /* 0x040fe200078e02ff */
[-C--:B------:R-:W-:Y:S04]  /*4280*/  SHF.R.U32.HI R14, RZ, R5.reuse, R14 ;  /* 0x00000005ff0e7219 */ /* 0x080fe8000001160e */
[----:B------:R-:W-:Y:S02]  /*4290*/  ISETP.GE.OR P0, PT, R3, R12, P0 ;  /* 0x0000000c0300720c */ /* 0x000fe40000706670 */
[----:B------:R-:W-:Y:S05]  /*42a0*/  SEL R15, R9, R14, !P2 ;  /* 0x0000000e090f7207 */ /* 0x000fea0005000000 */
[----:B------:R-:W-:Y:S04]  /*42b0*/  IMAD.MOV R14, RZ, RZ, -R15 ;  /* 0x000000ffff0e7224 */ /* 0x000fe800078e0a0f */
[----:B------:R-:W-:Y:S02]  /*42c0*/  IMAD R14, R40, R14, R9 ;  /* 0x0000000e280e7224 */ /* 0x000fe400078e0209 */
[C---:B------:R-:W-:Y:S05]  /*42d0*/  @!P0 IMAD.HI.U32 R10, R3.reuse, R4, RZ ;  /* 0x00000004030a8227 */ /* 0x040fea00078e00ff */
[----:B------:R-:W-:Y:S04]  /*42e0*/  @!P0 SHF.R.U32.HI R10, RZ, R5, R10 ;  /* 0x00000005ff0a8219 */ /* 0x000fe8000001160a */
[----:B------:R-:W-:Y:S01]  /*42f0*/  @!P0 SEL R0, R3, R10, !P2 ;  /* 0x0000000a03008207 */ /* 0x000fe20005000000 */
[----:B------:R-:W-:Y:S03]  /*4300*/  IMAD.MOV R10, RZ, RZ, -R3 ;  /* 0x000000ffff0a7224 */ /* 0x000fe600078e0a03 */
[----:B------:R-:W-:Y:S01]  /*4310*/  @!P0 IADD3 R15, PT, PT, R15, -R0, RZ ;  /* 0x800000000f0f8210 */ /* 0x000fe20007ffe0ff */
[----:B------:R-:W-:Y:S01]  /*4320*/  @!P0 IMAD R0, R11, R14, R0 ;  /* 0x0000000e0b008224 */ /* 0x000fe200078e0200 */
[----:B------:R-:W-:Y:S01]  /*4330*/  IADD3 R11, PT, PT, -R9, RZ, RZ ;  /* 0x000000ff090b7210 */ /* 0x000fe20007ffe1ff */
[----:B------:R-:W-:Y:S02]  /*4340*/  IMAD R13, R2, R10, R13 ;  /* 0x0000000a020d7224 */ /* 0x000fe400078e020d */
[----:B------:R-:W-:Y:S02]  /*4350*/  @!P0 IMAD R9, R15, R40, R3 ;  /* 0x000000280f098224 */ /* 0x000fe400078e0203 */
[----:B------:R-:W-:Y:S02]  /*4360*/  @!P0 IMAD.MOV.U32 R3, RZ, RZ, R0 ;  /* 0x000000ffff038224 */ /* 0x000fe400078e0000 */
[----:B------:R-:W-:Y:S02]  /*4370*/  IMAD R8, R6, R11, R8 ;  /* 0x0000000b06087224 */ /* 0x000fe400078e0208 */
[----:B------:R-:W-:Y:S02]  /*4380*/  IMAD R13, R3, R2, R13 ;  /* 0x00000002030d7224 */ /* 0x000fe400078e020d */
[----:B------:R-:W-:Y:S02]  /*4390*/  IMAD R8, R9, R6, R8 ;  /* 0x0000000609087224 */ /* 0x000fe400078e0208 */
.L_x_76:
[----:B------:R-:W-:Y:S05]  /*43a0*/  BRA.U UP1, `(.L_x_77) ;  /* 0x0000000101107547 */ /* 0x000fea000b800000 */
[----:B------:R-:W-:Y:S04]  /*43b0*/  MOV R0, UR6 ;  /* 0x0000000600007c02 */ /* 0x000fe80008000f00 */
[----:B------:R-:W-:Y:S04]  /*43c0*/  SHF.L.U32 R3, R0, 0x1f, RZ ;  /* 0x0000001f00037819 */ /* 0x000fe800000006ff */
[----:B------:R-:W2:Y:S02]  /*43d0*/  SYNCS.PHASECHK.TRANS64.TRYWAIT P0, [UR7+0xe8], R3 ;  /* 0x0000e803ff0075a7 */ /* 0x000ea40008001107 */
[----:B--2---:R-:W-:Y:S05]  /*43e0*/  @!P0 BRA `(.L_x_78) ;  /* 0x0000005800688947 */ /* 0x004fea0003800000 */
.L_x_77:
[----:B------:R-:W-:Y:S02]  /*43f0*/  R2UR UR35, R21 ;  /* 0x00000000152372ca */ /* 0x000fe400000e0000 */
[----:B------:R-:W-:Y:S02]  /*4400*/  R2UR UR34, R20 ;  /* 0x00000000142272ca */ /* 0x000fe400000e0000 */
[----:B------:R-:W-:Y:S02]  /*4410*/  ISETP.NE.U32.AND P2, PT, RZ, UR4, PT ;  /* 0x00000004ff007c0c */ /* 0x000fe4000bf45070 */
[----:B------:R-:W-:Y:S02]  /*4420*/  SHF.L.U32 R12, R31, 0x1f, RZ ;  /* 0x0000001f1f0c7819 */ /* 0x000fe400000006ff */
[----:B------:R-:W-:Y:S05]  /*4430*/  ISETP.NE.AND.EX P2, PT, RZ, UR5, PT, P2 ;  /* 0x00000005ff007c0c */ /* 0x000fea000bf45320 */
[----:B------:R-:W-:Y:S02]  /*4440*/  USHF.L.U32 UR35, UR35, 0x6, URZ ;  /* 0x0000000623237899 */ /* 0x000fe400080006ff */
[----:B------:R-:W-:Y:S01]  /*4450*/  USHF.L.U32 UR34, UR34, 0x8, URZ ;  /* 0x0000000822227899 */ /* 0x000fe200080006ff */
[----:B------:R-:W-:Y:S11]  /*4460*/  BRA.U !UP3, `(.L_x_79) ;  /* 0x000000010b347547 */ /* 0x000ff6000b800000 */
[----:B------:R-:W-:Y:S01]  /*4470*/  UPLOP3.LUT UP0, UPT, UPT, UPT, UP2, 0x80, 0x8 ;  /* 0x000000000008789c */ /* 0x000fe20003f0f020 */
[----:B--2---:R-:W-:Y:S02]  /*4480*/  HFMA2 R0, -RZ, RZ, 0, 5.9604644775390625e-08 ;  /* 0x00000001ff007431 */ /* 0x004fe400000001ff */
[----:B------:R-:W-:Y:S03]  /*4490*/  IMAD.MOV.U32 R91, RZ, RZ, 0x1 ;  /* 0x00000001ff5b7424 */ /* 0x000fe600078e00ff */
[----:B------:R-:W-:Y:S05]  /*44a0*/  PLOP3.LUT P0, PT, PT, PT, UP0, 0x80, 0x8 ;  /* 0x000000000008781c */ /* 0x000fea0003f0f008 */
[----:B------:R-:W2:Y:S01]  /*44b0*/  @UP0 LDCU.64 UR10, c[0x0][0x888] ;  /* 0x00011100ff0a07ac */ /* 0x000ea20008000a00 */
[----:B------:R-:W-:Y:S07]  /*44c0*/  @UP0 UIMAD UR8, UR36, UR4, URZ ;  /* 0x00000004240802a4 */ /* 0x000fee000f8e02ff */
[----:B------:R-:W-:Y:S01]  /*44d0*/  @!P0 PRMT R91, R0, 0x7610, R91 ;  /* 0x00007610005b8816 */ /* 0x000fe2000000005b */
[----:B--2---:R-:W-:Y:S03]  /*44e0*/  @UP0 UIMAD.WIDE UR10, UR8, 0x4, UR10 ;  /* 0x00000004080a08a5 */ /* 0x004fe6000f8e020a */
[----:B------:R-:W2:Y:S03]  /*44f0*/  @!UP0 LDCU UR8, c[0x0][0x880] ;  /* 0x00011000ff0887ac */ /* 0x000ea60008000800 */
[----:B------:R-:W-:Y:S01]  /*4500*/  IMAD.U32 R10, RZ, RZ, UR10 ;  /* 0x0000000aff0a7e24 */ /* 0x000fe2000f8e00ff */
[----:B------:R-:W-:Y:S05]  /*4510*/  MOV R11, UR11 ;  /* 0x0000000b000b7c02 */ /* 0x000fea0008000f00 */
[----:B-----5:R3:W5:Y:S02]  /*4520*/  @P0 LDG.E R50, desc[UR46][R10.64] ;  /* 0x0000002e0a320981 */ /* 0x020764000c1e1900 */
[----:B--23--:R-:W-:Y:S07]  /*4530*/  @!P0 IMAD.U32 R50, RZ, RZ, UR8 ;  /* 0x00000008ff328e24 */ /* 0x00cfee000f8e00ff */
.L_x_79:
[----:B-----5:R-:W-:Y:S01]  /*4540*/  @!P2 ISETP.EQ.AND P0, PT, R50, RZ, PT ;  /* 0x000000ff3200a20c */ /* 0x020fe20003f02270 */
[----:B------:R-:W-:Y:S01]  /*4550*/  @!UPT UIADD3 URZ, UPT, UPT, URZ, URZ, URZ ;  /* 0x000000fffffff290 */ /* 0x000fe2000fffe0ff */
[----:B------:R-:W-:Y:S11]  /*4560*/  @!P2 BRA `(.L_x_80) ;  /* 0x000000000014a947 */ /* 0x000ff60003800000 */
[----:B------:R-:W-:Y:S02]  /*4570*/  LOP3.LUT P2, RZ, R91, 0xff, RZ, 0xc0, !PT ;  /* 0x000000ff5bff7812 */ /* 0x000fe4000784c0ff */
[----:B------:R-:W-:Y:S04]  /*4580*/  PLOP3.LUT P0, PT, PT, PT, UP0, 0x80, 0x8 ;  /* 0x000000000008781c */ /* 0x000fe80003f0f008 */
[----:B------:R-:W-:Y:S07]  /*4590*/  PLOP3.LUT P0, PT, P0, PT, PT, 0x8, 0x80 ;  /* 0x000000000080781c */ /* 0x000fee000070e170 */
[----:B------:R-:W-:Y:S11]  /*45a0*/  @P2 ISETP.EQ.AND P0, PT, R50, RZ, PT ;  /* 0x000000ff3200220c */ /* 0x000ff60003f02270 */
[----:B------:R-:W-:Y:S02]  /*45b0*/  @!UPT UIADD3 URZ, UPT, UPT, URZ, URZ, URZ ;  /* 0x000000fffffff290 */ /* 0x000fe4000fffe0ff */
.L_x_80:
[----:B------:R-:W3:Y:S01]  /*45c0*/  SYNCS.PHASECHK.TRANS64.TRYWAIT P2, [UR7+0xc0], R12 ;  /* 0x0000c00cff0075a7 */ /* 0x000ee20008041107 */
[----:B------:R-:W-:Y:S04]  /*45d0*/  ELECT P4, URZ, PT ;  /* 0x0000000000ff782f */ /* 0x000fe80003880000 */
[----:B------:R-:W-:Y:S11]  /*45e0*/  PLOP3.LUT P4, PT, P0, P4, PT, 0xf2, 0x2f ;  /* 0x00000000002f781c */ /* 0x000ff60000789e72 */
[----:B------:R-:W-:Y:S02]  /*45f0*/  @!UPT UIADD3 URZ, UPT, UPT, URZ, URZ, URZ ;  /* 0x000000fffffff290 */ /* 0x000fe4000fffe0ff */
[----:B-1----:R-:W-:Y:S05]  /*4600*/  @!P4 IADD3 R9, P0, PT, R32, 0x580, RZ ;  /* 0x000005802009c810 */ /* 0x002fea0007f1e0ff */
[----:B--2---:R-:W-:Y:S01]  /*4610*/  @!P4 IMAD.X R0, RZ, RZ, R33, P0 ;  /* 0x000000ffff00c224 */ /* 0x004fe200000e0621 */
[----:B---3--:R-:W-:Y:S07]  /*4620*/  @!P2 BRA `(.L_x_81) ;  /* 0x0000005400f0a947 */ /* 0x008fee0003800000 */
.L_x_174:
[----:B------:R-:W-:Y:S01]  /*4630*/  @!P4 R2UR UR8, R0 ;  /* 0x000000000008c2ca */ /* 0x000fe200000e0000 */
[----:B------:R-:W-:Y:S01]  /*4640*/  VOTEU.ALL UP1, P4 ;  /* 0x0000000000ff7886 */ /* 0x000fe20002020000 */
[----:B------:R-:W-:Y:S01]  /*4650*/  @!P4 R2UR UR9, R9 ;  /* 0x000000000909c2ca */ /* 0x000fe200000e0000 */
[----:B------:R-:W-:Y:S01]  /*4660*/  @!P4 IMAD.MOV.U32 R0, RZ, RZ, 0x1000 ;  /* 0x00001000ff00c424 */ /* 0x000fe200078e00ff */
[----:B------:R-:W-:Y:S01]  /*4670*/  UMOV UR10, 0x0 ;  /* 0x00000000000a7882 */ /* 0x000fe20000000000 */
[----:B------:R-:W-:Y:S01]  /*4680*/  UMOV UR11, 0x10000000 ;  /* 0x10000000000b7882 */ /* 0x000fe20000000000 */
[----:B------:R-:W-:Y:S01]  /*4690*/  @!UP1 UIADD3 UR32, UPT, UPT, UR7, 0x200, URZ ;  /* 0x0000020007209890 */ /* 0x000fe2000fffe0ff */
[----:B------:R-:W-:Y:S01]  /*46a0*/  @!P4 IADD3 R9, P0, PT, R32, 0x580, RZ ;  /* 0x000005802009c810 */ /* 0x000fe20007f1e0ff */
[----:B------:R-:W-:Y:S05]  /*46b0*/  VOTEU.ALL UP1, P4 ;  /* 0x0000000000ff7886 */ /* 0x000fea0002020000 */
[----:B------:R-:W-:Y:S01]  /*46c0*/  IMAD.U32 R11, RZ, RZ, UR8 ;  /* 0x00000008ff0b7e24 */ /* 0x000fe2000f8e00ff */
[----:B------:R-:W-:Y:S01]  /*46d0*/  UPRMT UR8, UR37, 0x654, UR33 ;  /* 0x0000065425087896 */ /* 0x000fe20008000021 */
[----:B------:R-:W-:Y:S03]  /*46e0*/  IMAD.U32 R10, RZ, RZ, UR9 ;  /* 0x00000009ff0a7e24 */ /* 0x000fe6000f8e00ff */
[----:B------:R-:W-:Y:S02]  /*46f0*/  @!P4 R2UR UR15, R11 ;  /* 0x000000000b0fc2ca */ /* 0x000fe400000e0000 */
[----:B------:R-:W-:Y:S11]  /*4700*/  @!P4 R2UR UR14, R10 ;  /* 0x000000000a0ec2ca */ /* 0x000ff600000e0000 */
[----:B------:R-:W-:Y:S02]  /*4710*/  @!UPT UIADD3 URZ, UPT, UPT, URZ, URZ, URZ ;  /* 0x000000fffffff290 */ /* 0x000fe4000fffe0ff */
[----:B------:R2:W-:Y:S01]  /*4720*/  @!UP1 UTMALDG.3D [UR32], [UR14], desc[UR10] ;  /* 0x00000a200e0095b4 */ /* 0x0005e20008011000 */
[----:B------:R3:W-:Y:S01]  /*4730*/  @!P4 SYNCS.ARRIVE.TRANS64.RED.A0TR RZ, [UR7+0xa0], R0 ;  /* 0x0000a000ffffc9a7 */ /* 0x0007e20008300407 */
[----:B------:R-:W-:Y:S01]  /*4740*/  SYNCS.ARRIVE.TRANS64.RED.A1T0 RZ, [UR8], RZ ;  /* 0x000000ffffff79a7 */ /* 0x000fe20008100408 */
[----:B---3--:R-:W-:Y:S01]  /*4750*/  @!P4 IMAD.X R0, RZ, RZ, R33, P0 ;  /* 0x000000ffff00c224 */ /* 0x008fe200000e0621 */
[----:B------:R-:W3:Y:S02]  /*4760*/  SYNCS.PHASECHK.TRANS64.TRYWAIT P2, [UR7+0xc8], R12 ;  /* 0x0000c80cff0075a7 */ /* 0x000ee40008041107 */
[----:B--23--:R-:W-:Y:S05]  /*4770*/  @!P2 BRA `(.L_x_82) ;  /* 0x0000005400b4a947 */ /* 0x00cfea0003800000 */
.L_x_176:
        /* <DEDUP_REMOVED lines=8> */
[----:B------:R-:W-:Y:S01]  /*4800*/  @!UP1 UIADD3 UR24, UPT, UPT, UR7, 0x1200, URZ ;  /* 0x0000120007189890 */ /* 0x000fe2000fffe0ff */
[----:B------:R-:W-:Y:S01]  /*4810*/  VOTEU.ALL UP1, P4 ;  /* 0x0000000000ff7886 */ /* 0x000fe20002020000 */
[----:B------:R-:W-:Y:S01]  /*4820*/  UMOV UR27, UR35 ;  /* 0x00000023001b7c82 */ /* 0x000fe20008000000 */
[----:B------:R-:W-:Y:S02]  /*4830*/  UMOV UR28, UR36 ;  /* 0x00000024001c7c82 */ /* 0x000fe40008000000 */
[----:B------:R-:W-:Y:S01]  /*4840*/  IMAD.U32 R11, RZ, RZ, UR8 ;  /* 0x00000008ff0b7e24 */ /* 0x000fe2000f8e00ff */
[----:B------:R-:W-:Y:S01]  /*4850*/  UPRMT UR8, UR37, 0x654, UR25 ;  /* 0x0000065425087896 */ /* 0x000fe20008000019 */
[----:B------:R-:W-:Y:S02]  /*4860*/  IMAD.U32 R10, RZ, RZ, UR9 ;  /* 0x00000009ff0a7e24 */ /* 0x000fe4000f8e00ff */
[----:B------:R-:W-:Y:S01]  /*4870*/  @!P4 IMAD.X R20, RZ, RZ, R33, P0 ;  /* 0x000000ffff14c224 */ /* 0x000fe200000e0621 */
[----:B------:R-:W-:Y:S02]  /*4880*/  @!P4 R2UR UR15, R11 ;  /* 0x000000000b0fc2ca */ /* 0x000fe400000e0000 */
[----:B------:R-:W-:Y:S11]  /*4890*/  @!P4 R2UR UR14, R10 ;  /* 0x000000000a0ec2ca */ /* 0x000ff600000e0000 */
[----:B------:R-:W-:Y:S02]  /*48a0*/  @!UPT UIADD3 URZ, UPT, UPT, URZ, URZ, URZ ;  /* 0x000000fffffff290 */ /* 0x000fe4000fffe0ff */
[----:B------:R2:W-:Y:S01]  /*48b0*/  @!UP1 UTMALDG.3D [UR24], [UR14], desc[UR10] ;  /* 0x00000a180e0095b4 */ /* 0x0005e20008011000 */
[----:B------:R2:W-:Y:S01]  /*48c0*/  @!P4 SYNCS.ARRIVE.TRANS64.RED.A0TR RZ, [UR7+0xa8], R0 ;  /* 0x0000a800ffffc9a7 */ /* 0x0005e20008300407 */
[----:B------:R-:W-:Y:S01]  /*48d0*/  SYNCS.ARRIVE.TRANS64.RED.A1T0 RZ, [UR8], RZ ;  /* 0x000000ffffff79a7 */ /* 0x000fe20008100408 */
[----:B------:R-:W3:Y:S02]  /*48e0*/  SYNCS.PHASECHK.TRANS64.TRYWAIT P2, [UR7+0xd0], R12 ;  /* 0x0000d00cff0075a7 */ /* 0x000ee40008041107 */
[----:B--23--:R-:W-:Y:S05]  /*48f0*/  @!P2 BRA `(.L_x_83) ;  /* 0x00000054006ca947 */ /* 0x00cfea0003800000 */
.L_x_178:
[----:B------:R-:W2:Y:S01]  /*4900*/  LDC.64 R14, c[0x0][0xb10] ;  /* 0x0002c400ff0e7b82 */ /* 0x000ea20000000a00 */
[----:B------:R-:W-:Y:S01]  /*4910*/  @!P4 R2UR UR8, R20 ;  /* 0x000000001408c2ca */ /* 0x000fe200000e0000 */
[----:B------:R-:W-:Y:S01]  /*4920*/  VOTEU.ALL UP1, P4 ;  /* 0x0000000000ff7886 */ /* 0x000fe20002020000 */
[----:B------:R-:W-:Y:S01]  /*4930*/  @!P4 R2UR UR9, R21 ;  /* 0x000000001509c2ca */ /* 0x000fe200000e0000 */
[----:B------:R-:W-:Y:S01]  /*4940*/  UMOV UR10, 0x0 ;  /* 0x00000000000a7882 */ /* 0x000fe20000000000 */
[----:B------:R-:W-:Y:S03]  /*4950*/  UMOV UR11, 0x10000000 ;  /* 0x10000000000b7882 */ /* 0x000fe60000000000 */
[----:B------:R-:W3:Y:S01]  /*4960*/  LDC.64 R10, c[0x0][0xb18] ;  /* 0x0002c600ff0a7b82 */ /* 0x000ee20000000a00 */
[----:B------:R-:W-:Y:S01]  /*4970*/  @!UP1 UIADD3 UR18, UPT, UPT, UR34, 0x80, URZ ;  /* 0x0000008022129890 */ /* 0x000fe2000fffe0ff */
[----:B------:R-:W-:Y:S01]  /*4980*/  @P3 SHF.R.U32.HI R28, RZ, 0x10, R25 ;  /* 0x00000010ff1c3819 */ /* 0x000fe20000011619 */
[----:B------:R-:W-:Y:S01]  /*4990*/  @!UP1 UIADD3 UR16, UPT, UPT, UR7, 0x2200, URZ ;  /* 0x0000220007109890 */ /* 0x000fe2000fffe0ff */
[----:B------:R-:W-:Y:S01]  /*49a0*/  VIADD R30, R30, 0x1 ;  /* 0x000000011e1e7836 */ /* 0x000fe20000000000 */
[----:B------:R-:W-:Y:S03]  /*49b0*/  VOTEU.ALL UP1, P4 ;  /* 0x0000000000ff7886 */ /* 0x000fe60002020000 */
[----:B------:R-:W5:Y:S01]  /*49c0*/  @!P1 LDC R0, c[0x0][0xb20] ;  /* 0x0002c800ff009b82 */ /* 0x000f620000000800 */
[----:B------:R-:W-:Y:S01]  /*49d0*/  UMOV UR19, UR35 ;  /* 0x0000002300137c82 */ /* 0x000fe20008000000 */
[----:B------:R-:W-:Y:S01]  /*49e0*/  IMAD.U32 R21, RZ, RZ, UR8 ;  /* 0x00000008ff157e24 */ /* 0x000fe2000f8e00ff */
[----:B------:R-:W-:Y:S05]  /*49f0*/  UMOV UR20, UR36 ;  /* 0x0000002400147c82 */ /* 0x000fea0008000000 */
[----:B-1----:R-:W1:Y:S01]  /*4a00*/  @!P1 LDC R3, c[0x0][0xb0c] ;  /* 0x0002c300ff039b82 */ /* 0x002e620000000800 */
[----:B------:R-:W-:Y:S01]  /*4a10*/  IMAD.U32 R20, RZ, RZ, UR9 ;  /* 0x00000009ff147e24 */ /* 0x000fe2000f8e00ff */
[----:B------:R-:W-:Y:S01]  /*4a20*/  UPRMT UR8, UR37, 0x654, UR17 ;  /* 0x0000065425087896 */ /* 0x000fe20008000011 */
[----:B------:R-:W-:Y:S03]  /*4a30*/  @!P4 R2UR UR15, R21 ;  /* 0x00000000150fc2ca */ /* 0x000fe600000e0000 */
[----:B------:R-:W-:Y:S01]  /*4a40*/  @!P4 R2UR UR14, R20 ;  /* 0x00000000140ec2ca */ /* 0x000fe200000e0000 */
[----:B------:R-:W-:Y:S11]  /*4a50*/  @!P4 IMAD.MOV.U32 R20, RZ, RZ, 0x1000 ;  /* 0x00001000ff14c424 */ /* 0x000ff600078e00ff */
[----:B------:R-:W-:Y:S01]  /*4a60*/  @!UPT UIADD3 URZ, UPT, UPT, URZ, URZ, URZ ;  /* 0x000000fffffff290 */ /* 0x000fe2000fffe0ff */
[----:B------:R1:W-:Y:S01]  /*4a70*/  @!UP1 UTMALDG.3D [UR16], [UR14], desc[UR10] ;  /* 0x00000a100e0095b4 */ /* 0x0003e20008011000 */
[----:B------:R1:W-:Y:S02]  /*4a80*/  @!P4 SYNCS.ARRIVE.TRANS64.RED.A0TR RZ, [UR7+0xb0], R20 ;  /* 0x0000b014ffffc9a7 */ /* 0x0003e40008300407 */
[----:B-1----:R-:W-:Y:S01]  /*4a90*/  @!P1 ISETP.NE.AND P2, PT, R3, 0x1, PT ;  /* 0x000000010300980c */ /* 0x002fe20003f45270 */
[C---:B--2---:R-:W-:Y:S01]  /*4aa0*/  @!P1 IMAD.HI.U32 R14, R13.reuse, R14, RZ ;  /* 0x0000000e0d0e9227 */ /* 0x044fe200078e00ff */
[----:B---3--:R-:W-:Y:S03]  /*4ab0*/  @!P1 ISETP.NE.AND P0, PT, R10, 0x1, PT ;  /* 0x000000010a00980c */ /* 0x008fe60003f05270 */
[C---:B------:R-:W-:Y:S01]  /*4ac0*/  @!P1 IMAD.HI.U32 R11, R8.reuse, R11, RZ ;  /* 0x0000000b080b9227 */ /* 0x040fe200078e00ff */
[----:B------:R-:W-:Y:S04]  /*4ad0*/  @!P1 SHF.R.U32.HI R14, RZ, R15, R14 ;  /* 0x0000000fff0e9219 */ /* 0x000fe8000001160e */
[----:B-----5:R-:W-:Y:S01]  /*4ae0*/  @!P1 SHF.R.U32.HI R9, RZ, R0, R11 ;  /* 0x00000000ff099219 */ /* 0x020fe2000001160b */
[----:B------:R-:W-:Y:S01]  /*4af0*/  SYNCS.ARRIVE.TRANS64.RED.A1T0 RZ, [UR8], RZ ;  /* 0x000000ffffff79a7 */ /* 0x000fe20008100408 */
[----:B------:R-:W-:Y:S02]  /*4b00*/  @!P1 SEL R14, R13, R14, !P2 ;  /* 0x0000000e0d0e9207 */ /* 0x000fe40005000000 */
[----:B------:R-:W-:Y:S01]  /*4b10*/  @!P1 SEL R9, R8, R9, !P0 ;  /* 0x0000000908099207 */ /* 0x000fe20004000000 */
[----:B------:R-:W1:Y:S04]  /*4b20*/  SYNCS.PHASECHK.TRANS64.TRYWAIT P5, [UR7+0xd8], R12 ;  /* 0x0000d80cff0075a7 */ /* 0x000e6800080a1107 */
[----:B------:R-:W-:Y:S02]  /*4b30*/  @!P1 IMAD.IADD R0, R9, 0x1, -R14 ;  /* 0x0000000109009824 */ /* 0x000fe400078e0a0e */
[----:B------:R-:W-:Y:S02]  /*4b40*/  @!P1 IMAD.IADD R9, R14, 0x1, -R9 ;  /* 0x000000010e099824 */ /* 0x000fe400078e0a09 */
[----:B------:R-:W-:Y:S02]  /*4b50*/  @!P1 IMAD R13, R0, R3, R13 ;  /* 0x00000003000d9224 */ /* 0x000fe400078e020d */
[----:B------:R-:W-:Y:S01]  /*4b60*/  @!P1 IMAD R8, R9, R10, R8 ;  /* 0x0000000a09089224 */ /* 0x000fe200078e0208 */
[----:B-1----:R-:W-:Y:S06]  /*4b70*/  @!P5 BRA `(.L_x_84) ;  /* 0x0000005000e4d947 */ /* 0x002fec0003800000 */
.L_x_180:
[----:B-1----:R-:W-:Y:S01]  /*4b80*/  @!P4 IADD3 R3, P0, PT, R32, 0x580, RZ ;  /* 0x000005802003c810 */ /* 0x002fe20007f1e0ff */
[----:B------:R-:W-:Y:S01]  /*4b90*/  VOTEU.ALL UP1, P4 ;  /* 0x0000000000ff7886 */ /* 0x000fe20002020000 */
[----:B------:R-:W-:Y:S01]  /*4ba0*/  UMOV UR18, 0x0 ;  /* 0x0000000000127882 */ /* 0x000fe20000000000 */
[----:B------:R-:W-:Y:S01]  /*4bb0*/  UMOV UR19, 0x10000000 ;  /* 0x1000000000137882 */ /* 0x000fe20000000000 */
[----:B------:R-:W-:Y:S01]  /*4bc0*/  @!P4 R2UR UR9, R3 ;  /* 0x000000000309c2ca */ /* 0x000fe200000e0000 */
[----:B------:R-:W-:Y:S01]  /*4bd0*/  @!P4 IMAD.X R0, RZ, RZ, R33, P0 ;  /* 0x000000ffff00c224 */ /* 0x000fe200000e0621 */
[----:B------:R-:W-:Y:S01]  /*4be0*/  @!UP1 UIADD3 UR10, UPT, UPT, UR34, 0xc0, URZ ;  /* 0x000000c0220a9890 */ /* 0x000fe2000fffe0ff */
[----:B------:R-:W-:Y:S01]  /*4bf0*/  ISETP.NE.AND P0, PT, R30, 0x2, PT ;  /* 0x000000021e00780c */ /* 0x000fe20003f05270 */
[----:B------:R-:W-:Y:S01]  /*4c00*/  UMOV UR11, UR35 ;  /* 0x00000023000b7c82 */ /* 0x000fe20008000000 */
[----:B------:R-:W-:Y:S01]  /*4c10*/  UMOV UR12, UR36 ;  /* 0x00000024000c7c82 */ /* 0x000fe20008000000 */
[----:B------:R-:W-:Y:S01]  /*4c20*/  @!P4 R2UR UR8, R0 ;  /* 0x000000000008c2ca */ /* 0x000fe200000e0000 */
[----:B------:R-:W-:Y:S01]  /*4c30*/  IMAD.IADD R20, R8, 0x1, R83 ;  /* 0x0000000108147824 */ /* 0x000fe200078e0253 */
[----:B------:R-:W-:Y:S01]  /*4c40*/  @P3 R2UR UR36, R28 ;  /* 0x000000001c2432ca */ /* 0x000fe200000e0000 */
[----:B------:R-:W-:Y:S01]  /*4c50*/  IMAD.IADD R21, R13, 0x1, R90 ;  /* 0x000000010d157824 */ /* 0x000fe200078e025a */
[----:B------:R-:W-:Y:S02]  /*4c60*/  SEL R0, RZ, 0x1, P0 ;  /* 0x00000001ff007807 */ /* 0x000fe40000000000 */
[----:B------:R-:W-:Y:S01]  /*4c70*/  LOP3.LUT R31, R31, 0x1, RZ, 0x3c, !PT ;  /* 0x000000011f1f7812 */ /* 0x000fe200078e3cff */
[----:B------:R-:W-:Y:S01]  /*4c80*/  IMAD.U32 R10, RZ, RZ, UR9 ;  /* 0x00000009ff0a7e24 */ /* 0x000fe2000f8e00ff */
[----:B------:R-:W-:Y:S01]  /*4c90*/  @!UP1 UIADD3 UR9, UPT, UPT, UR7, 0xb8, URZ ;  /* 0x000000b807099890 */ /* 0x000fe2000fffe0ff */
[----:B------:R-:W-:Y:S02]  /*4ca0*/  LOP3.LUT R29, R29, R0, RZ, 0x3c, !PT ;  /* 0x000000001d1d7212 */ /* 0x000fe400078e3cff */
[----:B------:R-:W-:Y:S02]  /*4cb0*/  SEL R30, R30, RZ, P0 ;  /* 0x000000ff1e1e7207 */ /* 0x000fe40000000000 */
[----:B------:R-:W-:Y:S01]  /*4cc0*/  IMAD.U32 R11, RZ, RZ, UR8 ;  /* 0x00000008ff0b7e24 */ /* 0x000fe2000f8e00ff */
[----:B------:R-:W-:Y:S01]  /*4cd0*/  @!P4 R2UR UR14, R10 ;  /* 0x000000000a0ec2ca */ /* 0x000fe200000e0000 */
[----:B------:R-:W-:Y:S01]  /*4ce0*/  @!UP1 UIADD3 UR8, UPT, UPT, UR7, 0x3200, URZ ;  /* 0x0000320007089890 */ /* 0x000fe2000fffe0ff */
[----:B------:R-:W-:Y:S02]  /*4cf0*/  VOTEU.ALL UP1, P4 ;  /* 0x0000000000ff7886 */ /* 0x000fe40002020000 */
[----:B------:R-:W-:Y:S11]  /*4d00*/  @!P4 R2UR UR15, R11 ;  /* 0x000000000b0fc2ca */ /* 0x000ff600000e0000 */
[----:B------:R-:W-:Y:S02]  /*4d10*/  @!UPT UIADD3 URZ, UPT, UPT, URZ, URZ, URZ ;  /* 0x000000fffffff290 */ /* 0x000fe4000fffe0ff */
[----:B------:R2:W-:Y:S01]  /*4d20*/  @!UP1 UTMALDG.3D [UR8], [UR14], desc[UR18] ;  /* 0x000012080e0095b4 */ /* 0x0005e20008011000 */
[----:B------:R2:W-:Y:S01]  /*4d30*/  @!P4 SYNCS.ARRIVE.TRANS64.RED.A0TR RZ, [UR7+0xb8], R23 ;  /* 0x0000b817ffffc9a7 */ /* 0x0005e20008300407 */
[----:B------:R-:W-:Y:S01]  /*4d40*/  UPLOP3.LUT UP1, UPT, UPT, UPT, UPT, 0x80, 0x8 ;  /* 0x000000000008789c */ /* 0x000fe20003f2f070 */
[----:B------:R-:W-:Y:S01]  /*4d50*/  SYNCS.ARRIVE.TRANS64.RED.A1T0 RZ, [UR13], RZ ;  /* 0x000000ffffff79a7 */ /* 0x000fe2000810040d */
[----:B------:R-:W-:Y:S09]  /*4d60*/  @P3 BRA `(.L_x_85) ;  /* 0xfffffff000943947 */ /* 0x000ff2000383ffff */
[----:B------:R-:W-:-:S04]  /*4d70*/  SHF.L.U32 R3, R31, 0x1f, RZ ;  /* 0x0000001f1f037819 */ /* 0x000fc800000006ff */
[----:B------:R-:W1:Y:S02]  /*4d80*/  SYNCS.PHASECHK.TRANS64.TRYWAIT P0, [UR7+0xc0], R3 ;  /* 0x0000c003ff0075a7 */ /* 0x000e640008001107 */
[----:B-1----:R-:W-:Y:S05]  /*4d90*/  @!P0 BRA `(.L_x_86) ;  /* 0x0000005000748947 */ /* 0x002fea0003800000 */
.L_x_182:
[----:B------:R-:W3:Y:S02]  /*4da0*/  SYNCS.PHASECHK.TRANS64.TRYWAIT P0, [UR7+0xc8], R3 ;  /* 0x0000c803ff0075a7 */ /* 0x000ee40008001107 */
[----:B---3--:R-:W-:Y:S05]  /*4db0*/  @!P0 BRA `(.L_x_87) ;  /* 0x0000005000848947 */ /* 0x008fea0003800000 */
.L_x_184:
[----:B------:R-:W3:Y:S02]  /*4dc0*/  SYNCS.PHASECHK.TRANS64.TRYWAIT P0, [UR7+0xd0], R3 ;  /* 0x0000d003ff0075a7 */ /* 0x000ee40008001107 */
[----:B---3--:R-:W-:Y:S05]  /*4dd0*/  @!P0 BRA `(.L_x_88) ;  /* 0x0000005000948947 */ /* 0x008fea0003800000 */
.L_x_186:
[----:B-1----:R-:W-:-:S07]  /*4de0*/  MOV R0, UR7 ;  /* 0x0000000700007c02 */ /* 0x002fce0008000f00 */
.L_x_89:
[----:B-1----:R-:W-:-:S04]  /*4df0*/  SHF.L.U32 R3, R31, 0x1f, RZ ;  /* 0x0000001f1f037819 */ /* 0x002fc800000006ff */
[----:B------:R1:W3:Y:S03]  /*4e00*/  SYNCS.PHASECHK.TRANS64.TRYWAIT P0, [R0+URZ+0xd8], R3 ;  /* 0x0000d803000075a7 */ /* 0x0002e600080011ff */
[----:B---3--:R-:W-:Y:S05]  /*4e10*/  @!P0 NANOSLEEP.SYNCS 0x989680 ;  /* 0x009896800000895d */ /* 0x008fea0003900000 */
[----:B------:R-:W3:Y:S02]  /*4e20*/  @!P0 SYNCS.PHASECHK.TRANS64 P0, [R0+URZ+0xd8], R3 ;  /* 0x0000d803000085a7 */ /* 0x000ee400080010ff */
[----:B--23--:R-:W-:Y:S05]  /*4e30*/  @P0 EXIT ;  /* 0x000000000000094d */ /* 0x00cfea0003800000 */
[----:B------:R-:W-:Y:S05]  /*4e40*/  BRA `(.L_x_89) ;  /* 0xfffffffc00e87947 */ /* 0x000fea000383ffff */
.L_x_74:
[----:B------:R-:W-:-:S06]  /*4e50*/  UISETP.GE.AND UP1, UPT, UR8, 0x4, UPT ;  /* 0x000000040800788c */ /* 0x000fcc000bf26270 */
[----:B------:R-:W-:-:S13]  /*4e60*/  PLOP3.LUT P0, PT, PT, PT, UP1, 0x80, 0x8 ;  /* 0x000000000008781c */ /* 0x000fda0003f0f018 */
[----:B------:R-:W-:Y:S05]  /*4e70*/  @!P0 EXIT ;  /* 0x000000000000894d */ /* 0x000fea0003800000 */
[----:B------:R-:W-:Y:S01]  /*4e80*/  BAR.SYNC.DEFER_BLOCKING 0x6, 0xa0 ;  /* 0x0182800000007b1d */ /* 0x000fe20000010000 */
[C---:B------:R-:W-:Y:S01]  /*4e90*/  IMAD.SHL.U32 R2, R103.reuse, 0x40, RZ ;  /* 0x0000004067027824 */ /* 0x040fe200078e00ff */
[C---:B------:R-:W-:Y:S01]  /*4ea0*/  LOP3.LUT R105, R103.reuse, 0x60, RZ, 0xc0, !PT ;  /* 0x0000006067697812 */ /* 0x040fe200078ec0ff */
[C---:B------:R-:W-:Y:S02]  /*4eb0*/  IMAD.SHL.U32 R95, R103.reuse, 0x20, RZ ;  /* 0x00000020675f7824 */ /* 0x040fe400078e00ff */
[----:B------:R-:W-:Y:S02]  /*4ec0*/  HFMA2 R44, -RZ, RZ, 0, 0 ;  /* 0x00000000ff2c7431 */ /* 0x000fe400000001ff */
[C---:B------:R-:W-:Y:S01]  /*4ed0*/  IMAD.SHL.U32 R0, R103.reuse, 0x8, RZ ;  /* 0x0000000867007824 */ /* 0x040fe200078e00ff */
[----:B------:R-:W-:Y:S01]  /*4ee0*/  UMOV UR49, 0x400 ;  /* 0x0000040000317882 */ /* 0x000fe20000000000 */
[----:B------:R-:W1:Y:S01]  /*4ef0*/  LDC R93, c[0x0][0x370] ;  /* 0x0000dc00ff5d7b82 */ /* 0x000e620000000800 */
[----:B------:R-:W-:Y:S01]  /*4f00*/  ULEA UR49, UR37, UR49, 0x18 ;  /* 0x0000003125317291 */ /* 0x000fe2000f8ec0ff */
[----:B------:R-:W-:Y:S01]  /*4f10*/  LOP3.LUT R5, R2, 0x180, RZ, 0xc0, !PT ;  /* 0x0000018002057812 */ /* 0x000fe200078ec0ff */
[----:B------:R-:W-:Y:S01]  /*4f20*/  IMAD.U32 R46, R103, 0x10000, RZ ;  /* 0x00010000672e7824 */ /* 0x000fe200078e00ff */
[----:B------:R-:W-:Y:S01]  /*4f30*/  LOP3.LUT R95, R95, 0xc00, RZ, 0xc0, !PT ;  /* 0x00000c005f5f7812 */ /* 0x000fe200078ec0ff */
[----:B------:R-:W-:Y:S01]  /*4f40*/  UIADD3 UR4, UPT, UPT, UR49, 0x4200, URZ ;  /* 0x0000420031047890 */ /* 0x000fe2000fffe0ff */
[----:B------:R-:W-:Y:S01]  /*4f50*/  LOP3.LUT R0, R5, 0x30, R0, 0xf8, !PT ;  /* 0x0000003005007812 */ /* 0x000fe200078ef800 */
[----:B------:R-:W-:Y:S01]  /*4f60*/  IMAD.SHL.U32 R5, R103, 0x2, RZ ;  /* 0x0000000267057824 */ /* 0x000fe200078e00ff */
[----:B------:R-:W2:Y:S01]  /*4f70*/  LDC R42, c[0x0][0xb0c] ;  /* 0x0002c300ff2a7b82 */ /* 0x000ea20000000800 */
[----:B------:R-:W-:Y:S01]  /*4f80*/  LOP3.LUT R95, R95, 0x40, R2, 0xf8, !PT ;  /* 0x000000405f5f7812 */ /* 0x000fe200078ef802 */
[----:B------:R-:W-:Y:S01]  /*4f90*/  IMAD.MOV.U32 R102, RZ, RZ, RZ ;  /* 0x000000ffff667224 */ /* 0x000fe200078e00ff */
[----:B------:R-:W-:Y:S01]  /*4fa0*/  LOP3.LUT R46, R46, 0x600000, RZ, 0xc0, !PT ;  /* 0x006000002e2e7812 */ /* 0x000fe200078ec0ff */
[----:B------:R-:W-:Y:S01]  /*4fb0*/  IMAD.MOV.U32 R107, RZ, RZ, RZ ;  /* 0x000000ffff6b7224 */ /* 0x000fe200078e00ff */
[----:B------:R-:W-:-:S02]  /*4fc0*/  LOP3.LUT R0, R0, 0x20, R5, 0x78, !PT ;  /* 0x0000002000007812 */ /* 0x000fc400078e7805 */
[----:B------:R-:W-:Y:S02]  /*4fd0*/  CS2R R100, SRZ ;  /* 0x0000000000647805 */ /* 0x000fe4000001ff00 */
[----:B------:R-:W-:Y:S01]  /*4fe0*/  LOP3.LUT R95, R95, 0x200, R2, 0xf8, !PT ;  /* 0x000002005f5f7812 */ /* 0x000fe200078ef802 */
[----:B------:R-:W4:Y:S01]  /*4ff0*/  LDC R92, c[0x0][0xb20] ;  /* 0x0002c800ff5c7b82 */ /* 0x000f220000000800 */
[----:B------:R-:W3:Y:S01]  /*5000*/  LDS R3, [UR49+0x1a0] ;  /* 0x0001a031ff037984 */ /* 0x000ee20008000800 */
[----:B------:R-:W-:Y:S01]  /*5010*/  LOP3.LUT R103, R103, 0x2, RZ, 0xc0, !PT ;  /* 0x0000000267677812 */ /* 0x000fe200078ec0ff */
[----:B------:R-:W-:Y:S01]  /*5020*/  IMAD.MOV.U32 R99, RZ, RZ, RZ ;  /* 0x000000ffff637224 */ /* 0x000fe200078e00ff */
[----:B------:R-:W-:Y:S01]  /*5030*/  LOP3.LUT R95, R95, R0, RZ, 0xfc, !PT ;  /* 0x000000005f5f7212 */ /* 0x000fe200078efcff */
[----:B------:R-:W-:Y:S01]  /*5040*/  IMAD.U32 R104, RZ, RZ, UR4 ;  /* 0x00000004ff687e24 */ /* 0x000fe2000f8e00ff */
[----:B------:R-:W-:Y:S01]  /*5050*/  IADD3 R97, PT, PT, -R103, RZ, RZ ;  /* 0x000000ff67617210 */ /* 0x000fe20007ffe1ff */
[----:B------:R-:W1:Y:S01]  /*5060*/  LDCU.64 UR52, c[0x0][0x348] ;  /* 0x00006900ff3477ac */ /* 0x000e620008000a00 */
[----:B------:R-:W1:Y:S01]  /*5070*/  LDC R41, c[0x0][0xb30] ;  /* 0x0002cc00ff297b82 */ /* 0x000e620000000800 */
[----:B------:R-:W1:Y:S01]  /*5080*/  LDCU.64 UR38, c[0x0][0x888] ;  /* 0x00011100ff2677ac */ /* 0x000e620008000a00 */
[----:B------:R-:W1:Y:S06]  /*5090*/  LDCU.64 UR44, c[0x0][0x890] ;  /* 0x00011200ff2c77ac */ /* 0x000e6c0008000a00 */
[----:B------:R-:W1:Y:S01]  /*50a0*/  LDC.64 R88, c[0x0][0xb10] ;  /* 0x0002c400ff587b82 */ /* 0x000e620000000a00 */
[----:B------:R-:W-:-:S07]  /*50b0*/  UIADD3 UR48, UPT, UPT, UR49, 0x200, URZ ;  /* 0x0000020031307890 */ /* 0x000fce000fffe0ff */
[----:B------:R-:W1:Y:S08]  /*50c0*/  LDC.64 R38, c[0x0][0xb18] ;  /* 0x0002c600ff267b82 */ /* 0x000e700000000a00 */
[----:B------:R-:W1:Y:S08]  /*50d0*/  LDC.64 R36, c[0x0][0xb28] ;  /* 0x0002ca00ff247b82 */ /* 0x000e700000000a00 */
[----:B------:R-:W1:Y:S01]  /*50e0*/  LDC.64 R86, c[0x0][0x8b0] ;  /* 0x00022c00ff567b82 */ /* 0x000e620000000a00 */
[----:B---3--:R-:W-:-:S07]  /*50f0*/  IMAD.IADD R46, R3, 0x1, R46 ;  /* 0x00000001032e7824 */ /* 0x008fce00078e022e */
[----:B------:R-:W3:Y:S08]  /*5100*/  LDC.64 R84, c[0x0][0x8a8] ;  /* 0x00022a00ff547b82 */ /* 0x000ef00000000a00 */
[----:B--2-4-:R-:W1:Y:S02]  /*5110*/  LDC R94, c[0x0][0x374] ;  /* 0x0000dd00ff5e7b82 */ /* 0x014e640000000800 */
.L_x_131:
[----:B------:R-:W-:Y:S02]  /*5120*/  LEA R0, R107, UR49, 0x3 ;  /* 0x000000316b007c11 */ /* 0x000fe4000f8e18ff */
[----:B------:R-:W-:Y:S02]  /*5130*/  SHF.L.U32 R3, R101, 0x1f, RZ ;  /* 0x0000001f65037819 */ /* 0x000fe400000006ff */
[----:B------:R-:W-:Y:S02]  /*5140*/  LEA R16, R107, UR49, 0x4 ;  /* 0x000000316b107c11 */ /* 0x000fe4000f8e20ff */
[----:B------:R-:W2:Y:S02]  /*5150*/  SYNCS.PHASECHK.TRANS64.TRYWAIT P0, [R0+URZ+0xf0], R3 ;  /* 0x0000f003000075a7 */ /* 0x000ea400080011ff */
[----:B-12---:R-:W-:Y:S05]  /*5160*/  @!P0 BRA `(.L_x_90) ;  /* 0x0000004c00c88947 */ /* 0x006fea0003800000 */
.L_x_187:
[----:B------:R-:W4:Y:S01]  /*5170*/  LDC.64 R12, c[0x0][0xb10] ;  /* 0x0002c400ff0c7b82 */ /* 0x000f220000000a00 */
[----:B------:R-:W3:Y:S01]  /*5180*/  LDS.128 R16, [R16+0x180] ;  /* 0x0001800010107984 */ /* 0x000ee20000000c00 */
[----:B-1----:R-:W-:Y:S01]  /*5190*/  ISETP.NE.AND P1, PT, R41, 0x1, PT ;  /* 0x000000012900780c */ /* 0x002fe20003f25270 */
[----:B--2---:R-:W-:Y:S01]  /*51a0*/  VIADD R0, R0, 0x100 ;  /* 0x0000010000007836 */ /* 0x004fe20000000000 */
[----:B------:R-:W-:Y:S04]  /*51b0*/  ISETP.GE.AND P0, PT, R40, 0x1, PT ;  /* 0x000000012800780c */ /* 0x000fe80003f06270 */
[----:B------:R-:W1:Y:S01]  /*51c0*/  LDC.64 R10, c[0x0][0xb18] ;  /* 0x0002c600ff0a7b82 */ /* 0x000e620000000a00 */
[----:B------:R-:W-:Y:S01]  /*51d0*/  PRMT R0, RZ, 0x654, R0 ;  /* 0x00000654ff007816 */ /* 0x000fe20000000000 */
[----:B------:R-:W-:Y:S01]  /*51e0*/  @!PT LDS RZ, [RZ] ;  /* 0x00000000fffff984 */ /* 0x000fe20000000800 */
[----:B------:R-:W-:Y:S01]  /*51f0*/  @!PT LDS RZ, [RZ] ;  /* 0x00000000fffff984 */ /* 0x000fe20000000800 */
[----:B------:R-:W-:Y:S01]  /*5200*/  @!PT LDS RZ, [RZ] ;  /* 0x00000000fffff984 */ /* 0x000fe20000000800 */
[----:B------:R-:W-:Y:S01]  /*5210*/  @!PT LDS RZ, [RZ] ;  /* 0x00000000fffff984 */ /* 0x000fe20000000800 */
[----:B------:R2:W-:Y:S06]  /*5220*/  MEMBAR.ALL.CTA ;  /* 0x0000000000007992 */ /* 0x0005ec0000008000 */
[----:B--2---:R-:W2:Y:S01]  /*5230*/  FENCE.VIEW.ASYNC.S ;  /* 0x00000000000073c6 */ /* 0x004ea20000000000 */
[----:B------:R-:W1:Y:S08]  /*5240*/  @!P1 LDC R14, c[0x0][0xb20] ;  /* 0x0002c800ff0e9b82 */ /* 0x000e700000000800 */
[----:B------:R-:W1:Y:S01]  /*5250*/  @!P1 LDC R9, c[0x0][0xb0c] ;  /* 0x0002c300ff099b82 */ /* 0x000e620000000800 */
[----:B--2---:R2:W-:Y:S01]  /*5260*/  SYNCS.ARRIVE.TRANS64.RED.A1T0 RZ, [R0+URZ], RZ ;  /* 0x000000ff00ff79a7 */ /* 0x0045e200081004ff */
[----:B---3--:R-:W-:Y:S04]  /*5270*/  LOP3.LUT P4, RZ, R18, 0x1, RZ, 0xc0, !PT ;  /* 0x0000000112ff7812 */ /* 0x008fe8000788c0ff */
[----:B------:R-:W-:Y:S09]  /*5280*/  P2R R106, PR, RZ, 0x10 ;  /* 0x00000010ff6a7803 */ /* 0x000ff20000000000 */
[----:B------:R-:W-:Y:S02]  /*5290*/  @P4 MOV R45, R16 ;  /* 0x00000010002d4202 */ /* 0x000fe40000000f00 */
[----:B------:R-:W-:Y:S01]  /*52a0*/  @P4 LOP3.LUT R43, R17, 0xffff, RZ, 0xc0, !PT ;  /* 0x0000ffff112b4812 */ /* 0x000fe200078ec0ff */
[----:B--2-4-:R-:W-:Y:S06]  /*52b0*/  @!P0 BRA `(.L_x_91) ;  /* 0x0000000000a48947 */ /* 0x014fec0003800000 */
[----:B------:R-:W-:Y:S01]  /*52c0*/  IMAD.HI.U32 R23, R94, R39, RZ ;  /* 0x000000275e177227 */ /* 0x000fe200078e00ff */
[----:B------:R-:W-:Y:S02]  /*52d0*/  ISETP.NE.AND P0, PT, R38, 0x1, PT ;  /* 0x000000012600780c */ /* 0x000fe40003f05270 */
[----:B------:R-:W-:Y:S01]  /*52e0*/  ISETP.NE.AND P2, PT, R40, 0x1, PT ;  /* 0x000000012800780c */ /* 0x000fe20003f45270 */
[----:B------:R-:W-:Y:S01]  /*52f0*/  IMAD.HI.U32 R22, R93, R88, RZ ;  /* 0x000000585d167227 */ /* 0x000fe200078e00ff */
[----:B------:R-:W-:Y:S02]  /*5300*/  SHF.R.U32.HI R23, RZ, R92, R23 ;  /* 0x0000005cff177219 */ /* 0x000fe40000011617 */
[----:B------:R-:W-:Y:S01]  /*5310*/  ISETP.NE.AND P3, PT, R42, 0x1, PT ;  /* 0x000000012a00780c */ /* 0x000fe20003f65270 */
[----:B------:R-:W-:Y:S01]  /*5320*/  IMAD.HI.U32 R26, R45, R88, RZ ;  /* 0x000000582d1a7227 */ /* 0x000fe200078e00ff */
[----:B------:R-:W-:Y:S02]  /*5330*/  SHF.R.U32.HI R22, RZ, R89, R22 ;  /* 0x00000059ff167219 */ /* 0x000fe40000011616 */
[----:B------:R-:W-:Y:S01]  /*5340*/  SEL R3, R94, R23, !P0 ;  /* 0x000000175e037207 */ /* 0x000fe20004000000 */
[----:B------:R-:W-:Y:S01]  /*5350*/  IMAD.HI.U32 R23, R43, R39, RZ ;  /* 0x000000272b177227 */ /* 0x000fe200078e00ff */
[----:B------:R-:W-:Y:S02]  /*5360*/  SEL R7, R93, R22, !P3 ;  /* 0x000000165d077207 */ /* 0x000fe40005800000 */
[----:B------:R-:W-:Y:S01]  /*5370*/  SHF.R.U32.HI R26, RZ, R89, R26 ;  /* 0x00000059ff1a7219 */ /* 0x000fe2000001161a */
[-C--:B------:R-:W-:Y:S04]  /*5380*/  IMAD.HI.U32 R22, R3, R36.reuse, RZ ;  /* 0x0000002403167227 */ /* 0x080fe800078e00ff */
[----:B------:R-:W-:Y:S01]  /*5390*/  IMAD.HI.U32 R24, R7, R36, RZ ;  /* 0x0000002407187227 */ /* 0x000fe200078e00ff */
[-C--:B------:R-:W-:Y:S02]  /*53a0*/  @P2 SHF.R.U32.HI R3, RZ, R37.reuse, R22 ;  /* 0x00000025ff032219 */ /* 0x080fe40000011616 */
[----:B------:R-:W-:Y:S02]  /*53b0*/  SHF.R.U32.HI R22, RZ, R92, R23 ;  /* 0x0000005cff167219 */ /* 0x000fe40000011617 */
[----:B------:R-:W-:Y:S01]  /*53c0*/  @P2 SHF.R.U32.HI R7, RZ, R37, R24 ;  /* 0x00000025ff072219 */ /* 0x000fe20000011618 */
[C---:B------:R-:W-:Y:S01]  /*53d0*/  IMAD R2, R40.reuse, R3, RZ ;  /* 0x0000000328027224 */ /* 0x040fe200078e02ff */
[----:B------:R-:W-:Y:S02]  /*53e0*/  SEL R5, R43, R22, !P0 ;  /* 0x000000162b057207 */ /* 0x000fe40004000000 */
[----:B------:R-:W-:Y:S01]  /*53f0*/  SEL R3, R45, R26, !P3 ;  /* 0x0000001a2d037207 */ /* 0x000fe20005800000 */
[----:B------:R-:W-:Y:S01]  /*5400*/  IMAD R4, R40, R7, RZ ;  /* 0x0000000728047224 */ /* 0x000fe200078e02ff */
[C---:B------:R-:W-:Y:S01]  /*5410*/  ISETP.GE.AND P0, PT, R5.reuse, R2, PT ;  /* 0x000000020500720c */ /* 0x040fe20003f06270 */
[----:B------:R-:W-:Y:S03]  /*5420*/  IMAD.HI.U32 R6, R5, R36, RZ ;  /* 0x0000002405067227 */ /* 0x000fe600078e00ff */
[----:B------:R-:W-:Y:S01]  /*5430*/  ISETP.GE.OR P0, PT, R3, R4, P0 ;  /* 0x000000040300720c */ /* 0x000fe20000706670 */
[----:B------:R-:W-:Y:S01]  /*5440*/  IMAD.MOV R4, RZ, RZ, -R3 ;  /* 0x000000ffff047224 */ /* 0x000fe200078e0a03 */
[-C--:B------:R-:W-:Y:S03]  /*5450*/  SHF.R.U32.HI R6, RZ, R37.reuse, R6 ;  /* 0x00000025ff067219 */ /* 0x080fe60000011606 */
[----:B------:R-:W-:Y:S01]  /*5460*/  IMAD R45, R42, R4, R45 ;  /* 0x000000042a2d7224 */ /* 0x000fe200078e022d */
[----:B------:R-:W-:Y:S05]  /*5470*/  SEL R15, R5, R6, !P2 ;  /* 0x00000006050f7207 */ /* 0x000fea0005000000 */
[----:B------:R-:W-:Y:S02]  /*5480*/  IMAD.MOV R6, RZ, RZ, -R15 ;  /* 0x000000ffff067224 */ /* 0x000fe400078e0a0f */
[C---:B------:R-:W-:Y:S04]  /*5490*/  @!P0 IMAD.HI.U32 R2, R3.reuse, R36, RZ ;  /* 0x0000002403028227 */ /* 0x040fe800078e00ff */
[----:B------:R-:W-:Y:S01]  /*54a0*/  IMAD R6, R40, R6, R5 ;  /* 0x0000000628067224 */ /* 0x000fe200078e0205 */
[----:B------:R-:W-:Y:S04]  /*54b0*/  @!P0 SHF.R.U32.HI R2, RZ, R37, R2 ;  /* 0x00000025ff028219 */ /* 0x000fe80000011602 */
[----:B------:R-:W-:Y:S02]  /*54c0*/  @!P0 SEL R0, R3, R2, !P2 ;  /* 0x0000000203008207 */ /* 0x000fe40005000000 */
[----:B------:R-:W-:Y:S02]  /*54d0*/  IADD3 R2, PT, PT, -R5, RZ, RZ ;  /* 0x000000ff05027210 */ /* 0x000fe40007ffe1ff */
[----:B------:R-:W-:Y:S01]  /*54e0*/  @!P0 IADD3 R8, PT, PT, R15, -R0, RZ ;  /* 0x800000000f088210 */ /* 0x000fe20007ffe0ff */
[----:B------:R-:W-:Y:S02]  /*54f0*/  @!P0 IMAD R0, R7, R6, R0 ;  /* 0x0000000607008224 */ /* 0x000fe400078e0200 */
[----:B------:R-:W-:Y:S02]  /*5500*/  IMAD R43, R38, R2, R43 ;  /* 0x00000002262b7224 */ /* 0x000fe400078e022b */
[----:B------:R-:W-:Y:S02]  /*5510*/  @!P0 IMAD R5, R8, R40, R3 ;  /* 0x0000002808058224 */ /* 0x000fe400078e0203 */
[----:B------:R-:W-:Y:S04]  /*5520*/  @!P0 IMAD.MOV.U32 R3, RZ, RZ, R0 ;  /* 0x000000ffff038224 */ /* 0x000fe800078e0000 */
[----:B------:R-:W-:Y:S02]  /*5530*/  IMAD R45, R3, R42, R45 ;  /* 0x0000002a032d7224 */ /* 0x000fe400078e022d */
[----:B------:R-:W-:Y:S07]  /*5540*/  IMAD R43, R5, R38, R43 ;  /* 0x00000026052b7224 */ /* 0x000fee00078e022b */
.L_x_91:
[----:B-1----:R-:W-:Y:S01]  /*5550*/  @!P1 ISETP.NE.AND P0, PT, R10, 0x1, PT ;  /* 0x000000010a00980c */ /* 0x002fe20003f05270 */
[----:B------:R-:W-:Y:S01]  /*5560*/  @!P1 IMAD.HI.U32 R0, R45, R12, RZ ;  /* 0x0000000c2d009227 */ /* 0x000fe200078e00ff */
[----:B------:R-:W-:Y:S01]  /*5570*/  @!P1 ISETP.NE.AND P2, PT, R9, 0x1, PT ;  /* 0x000000010900980c */ /* 0x000fe20003f45270 */
[----:B------:R-:W-:Y:S01]  /*5580*/  ULOP3.LUT UP0, URZ, UR48, 0x1b0, URZ, 0xc0, !UPT ;  /* 0x000001b030ff7892 */ /* 0x000fe2000f80c0ff */
[----:B------:R-:W-:Y:S01]  /*5590*/  R2UR UR42, R21 ;  /* 0x00000000152a72ca */ /* 0x000fe200000e0000 */
[----:B------:R-:W-:Y:S01]  /*55a0*/  @!P1 IMAD.HI.U32 R3, R43, R11, RZ ;  /* 0x0000000b2b039227 */ /* 0x000fe200078e00ff */
[----:B------:R-:W-:Y:S02]  /*55b0*/  @!P1 SHF.R.U32.HI R0, RZ, R13, R0 ;  /* 0x0000000dff009219 */ /* 0x000fe40000011600 */
[----:B------:R-:W-:Y:S01]  /*55c0*/  R2UR UR41, R20 ;  /* 0x00000000142972ca */ /* 0x000fe200000e0000 */
[----:B------:R-:W-:Y:S01]  /*55d0*/  VIADD R107, R107, 0x1 ;  /* 0x000000016b6b7836 */ /* 0x000fe20000000000 */
[----:B------:R-:W-:Y:S02]  /*55e0*/  @!P1 SHF.R.U32.HI R2, RZ, R14, R3 ;  /* 0x0000000eff029219 */ /* 0x000fe40000011603 */
[----:B------:R-:W-:Y:S02]  /*55f0*/  @!P1 SEL R3, R45, R0, !P2 ;  /* 0x000000002d039207 */ /* 0x000fe40005000000 */
[----:B------:R-:W-:Y:S02]  /*5600*/  @!P1 SEL R2, R43, R2, !P0 ;  /* 0x000000022b029207 */ /* 0x000fe40004000000 */
[----:B------:R-:W-:Y:S01]  /*5610*/  @P4 SHF.R.U32.HI R98, RZ, 0x10, R17 ;  /* 0x00000010ff624819 */ /* 0x000fe20000011611 */
[----:B------:R-:W-:Y:S02]  /*5620*/  USHF.L.U32 UR42, UR42, 0x6, URZ ;  /* 0x000000062a2a7899 */ /* 0x000fe400080006ff */
[----:B------:R-:W-:Y:S02]  /*5630*/  @!P1 IMAD.IADD R0, R2, 0x1, -R3 ;  /* 0x0000000102009824 */ /* 0x000fe400078e0a03 */
[----:B------:R-:W-:Y:S01]  /*5640*/  @!P1 IMAD.IADD R2, R3, 0x1, -R2 ;  /* 0x0000000103029824 */ /* 0x000fe200078e0a02 */
[----:B------:R-:W-:Y:S01]  /*5650*/  USHF.L.U32 UR41, UR41, 0x8, URZ ;  /* 0x0000000829297899 */ /* 0x000fe200080006ff */
[----:B------:R-:W-:Y:S02]  /*5660*/  @!P1 IMAD R45, R0, R9, R45 ;  /* 0x00000009002d9224 */ /* 0x000fe400078e022d */
[----:B------:R-:W-:Y:S01]  /*5670*/  @!P1 IMAD R43, R2, R10, R43 ;  /* 0x0000000a022b9224 */ /* 0x000fe200078e022b */
[----:B------:R-:W-:Y:S08]  /*5680*/  BRA.U !UP0, `(.L_x_92) ;  /* 0x0000000108407547 */ /* 0x000ff0000b800000 */
[----:B------:R-:W1:Y:S01]  /*5690*/  LDCU.64 UR8, c[0x4][0x88] ;  /* 0x01001100ff0877ac */ /* 0x000e620008000a00 */
[----:B------:R-:W-:Y:S01]  /*56a0*/  MOV R3, 0x0 ;  /* 0x0000000000037802 */ /* 0x000fe20000000f00 */
[----:B------:R-:W-:Y:S02]  /*56b0*/  HFMA2 R12, -RZ, RZ, 0, 5.9604644775390625e-08 ;  /* 0x00000001ff0c7431 */ /* 0x000fe400000001ff */
[----:B------:R-:W-:Y:S02]  /*56c0*/  IMAD.MOV.U32 R8, RZ, RZ, 0x70 ;  /* 0x00000070ff087424 */ /* 0x000fe400078e00ff */
[----:B------:R-:W-:Y:S01]  /*56d0*/  IMAD.MOV.U32 R13, RZ, RZ, RZ ;  /* 0x000000ffff0d7224 */ /* 0x000fe200078e00ff */
[----:B------:R-:W2:Y:S01]  /*56e0*/  LDCU.64 UR6, c[0x4][0x90] ;  /* 0x01001200ff0677ac */ /* 0x000ea20008000a00 */
[----:B------:R-:W3:Y:S01]  /*56f0*/  LDC.64 R2, c[0x4][R3] ;  /* 0x0100000003027b82 */ /* 0x000ee20000000a00 */
[----:B------:R-:W4:Y:S01]  /*5700*/  LDCU.64 UR4, c[0x4][0x8] ;  /* 0x01000100ff0477ac */ /* 0x000f220008000a00 */
[----:B-1----:R-:W-:Y:S01]  /*5710*/  MOV R5, UR9 ;  /* 0x0000000900057c02 */ /* 0x002fe20008000f00 */
[----:B------:R-:W-:Y:S01]  /*5720*/  IMAD.U32 R4, RZ, RZ, UR8 ;  /* 0x00000008ff047e24 */ /* 0x000fe2000f8e00ff */
[----:B--2---:R-:W-:Y:S01]  /*5730*/  MOV R7, UR7 ;  /* 0x0000000700077c02 */ /* 0x004fe20008000f00 */
[----:B------:R-:W-:Y:S01]  /*5740*/  IMAD.U32 R6, RZ, RZ, UR6 ;  /* 0x00000006ff067e24 */ /* 0x000fe2000f8e00ff */
[----:B----4-:R-:W-:Y:S01]  /*5750*/  MOV R11, UR5 ;  /* 0x00000005000b7c02 */ /* 0x010fe20008000f00 */
[----:B------:R-:W-:Y:S02]  /*5760*/  IMAD.U32 R10, RZ, RZ, UR4 ;  /* 0x00000004ff0a7e24 */ /* 0x000fe4000f8e00ff */
[----:B------:R-:W-:Y:S07]  /*5770*/  LEPC R20, `(.L_x_92) ;  /* 0x000000001014794e */ /* 0x000fee0000000000 */
[----:B---3-5:R-:W-:Y:S05]  /*5780*/  CALL.ABS.NOINC R2 ;  /* 0x0000000002007343 */ /* 0x028fea0003c00000 */
.L_x_92:
[----:B------:R-:W-:Y:S01]  /*5790*/  LOP3.LUT P0, RZ, R104, 0x1b0, RZ, 0xc0, !PT ;  /* 0x000001b068ff7812 */ /* 0x000fe2000780c0ff */
[----:B------:R-:W-:Y:S11]  /*57a0*/  BSSY.RECONVERGENT B6, `(.L_x_93) ;  /* 0x0000013000067945 */ /* 0x000ff60003800200 */
[----:B------:R-:W-:Y:S01]  /*57b0*/  @!UPT UIADD3 URZ, UPT, UPT, URZ, URZ, URZ ;  /* 0x000000fffffff290 */ /* 0x000fe2000fffe0ff */
[----:B------:R-:W-:Y:S05]  /*57c0*/  @!P0 BRA `(.L_x_94) ;  /* 0x0000000000408947 */ /* 0x000fea0003800000 */
        /* <DEDUP_REMOVED lines=16> */
.L_x_94:
[----:B------:R-:W-:Y:S05]  /*58d0*/  BSYNC.RECONVERGENT B6 ;  /* 0x0000000000067941 */ /* 0x000fea0003800200 */
.L_x_93:
[----:B------:R-:W-:Y:S01]  /*58e0*/  ISETP.NE.U32.AND P4, PT, R86, RZ, PT ;  /* 0x000000ff5600720c */ /* 0x000fe20003f85070 */
[----:B------:R-:W-:Y:S01]  /*58f0*/  UISETP.NE.AND UP2, UPT, UR50, URZ, UPT ;  /* 0x000000ff3200728c */ /* 0x000fe2000bf45270 */
[----:B------:R-:W-:Y:S01]  /*5900*/  ISETP.NE.U32.AND P2, PT, RZ, UR38, PT ;  /* 0x00000026ff007c0c */ /* 0x000fe2000bf45070 */
[----:B------:R-:W-:Y:S01]  /*5910*/  UISETP.NE.U32.AND UP1, UPT, UR44, URZ, UPT ;  /* 0x000000ff2c00728c */ /* 0x000fe2000bf25070 */
[----:B------:R-:W-:Y:S01]  /*5920*/  ISETP.NE.AND.EX P4, PT, R87, RZ, PT, P4 ;  /* 0x000000ff5700720c */ /* 0x000fe20003f85340 */
[----:B------:R-:W-:Y:S01]  /*5930*/  UPLOP3.LUT UP0, UPT, UPT, UPT, UPT, 0x40, 0x4 ;  /* 0x000000000004789c */ /* 0x000fe20003f0e870 */
[----:B------:R-:W-:Y:S01]  /*5940*/  ISETP.NE.AND.EX P2, PT, RZ, UR39, PT, P2 ;  /* 0x00000027ff007c0c */ /* 0x000fe2000bf45320 */
[----:B------:R-:W-:Y:S01]  /*5950*/  UISETP.NE.AND.EX UP1, UPT, UR45, URZ, UPT, UP1 ;  /* 0x000000ff2d00728c */ /* 0x000fe2000bf25310 */
[----:B------:R-:W-:Y:S04]  /*5960*/  PLOP3.LUT P1, PT, PT, PT, UP2, 0x80, 0x8 ;  /* 0x000000000008781c */ /* 0x000fe80003f2f028 */
[----:B------:R-:W-:Y:S06]  /*5970*/  @UP2 UPLOP3.LUT UP0, UPT, UPT, UPT, UP1, 0x80, 0x8 ;  /* 0x000000000008289c */ /* 0x000fec0003f0f010 */
[----:B------:R-:W-:Y:S01]  /*5980*/  PLOP3.LUT P0, PT, PT, PT, UP0, 0x80, 0x8 ;  /* 0x000000000008781c */ /* 0x000fe20003f0f008 */
[----:B------:R-:W-:Y:S01]  /*5990*/  @!UPT UIADD3 URZ, UPT, UPT, URZ, URZ, URZ ;  /* 0x000000fffffff290 */ /* 0x000fe2000fffe0ff */
[----:B------:R-:W-:Y:S11]  /*59a0*/  BRA.U !UP1, `(.L_x_95) ;  /* 0x0000000109387547 */ /* 0x000ff6000b800000 */
[----:B------:R-:W-:Y:S01]  /*59b0*/  UISETP.NE.U32.AND UP0, UPT, UR38, URZ, UPT ;  /* 0x000000ff2600728c */ /* 0x000fe2000bf05070 */
[----:B------:R-:W-:Y:S02]  /*59c0*/  HFMA2 R0, -RZ, RZ, 0, 5.9604644775390625e-08 ;  /* 0x00000001ff007431 */ /* 0x000fe400000001ff */
[----:B------:R-:W-:Y:S01]  /*59d0*/  IMAD.MOV.U32 R91, RZ, RZ, 0x1 ;  /* 0x00000001ff5b7424 */ /* 0x000fe200078e00ff */
[----:B------:R-:W-:Y:S06]  /*59e0*/  UISETP.NE.AND.EX UP0, UPT, UR39, URZ, UPT, UP0 ;  /* 0x000000ff2700728c */ /* 0x000fec000bf05300 */
[----:B------:R-:W-:Y:S05]  /*59f0*/  PLOP3.LUT P3, PT, PT, PT, UP0, 0x80, 0x8 ;  /* 0x000000000008781c */ /* 0x000fea0003f6f008 */
[----:B------:R-:W1:Y:S01]  /*5a00*/  @UP0 LDCU.64 UR6, c[0x0][0x888] ;  /* 0x00011100ff0607ac */ /* 0x000e620008000a00 */
[----:B------:R-:W-:Y:S07]  /*5a10*/  @UP0 UIMAD UR4, UR36, UR44, URZ ;  /* 0x0000002c240402a4 */ /* 0x000fee000f8e02ff */
[----:B------:R-:W-:Y:S01]  /*5a20*/  @!P3 PRMT R91, R0, 0x7610, R91 ;  /* 0x00007610005bb816 */ /* 0x000fe2000000005b */
[----:B-1----:R-:W-:Y:S03]  /*5a30*/  @UP0 UIMAD.WIDE UR6, UR4, 0x4, UR6 ;  /* 0x00000004040608a5 */ /* 0x002fe6000f8e0206 */
[----:B------:R-:W1:Y:S03]  /*5a40*/  @!UP0 LDCU UR4, c[0x0][0x880] ;  /* 0x00011000ff0487ac */ /* 0x000e660008000800 */
[----:B------:R-:W-:Y:S01]  /*5a50*/  IMAD.U32 R2, RZ, RZ, UR6 ;  /* 0x00000006ff027e24 */ /* 0x000fe2000f8e00ff */
[----:B------:R-:W-:Y:S05]  /*5a60*/  MOV R3, UR7 ;  /* 0x0000000700037c02 */ /* 0x000fea0008000f00 */
[----:B-----5:R2:W5:Y:S02]  /*5a70*/  @P3 LDG.E R50, desc[UR46][R2.64] ;  /* 0x0000002e02323981 */ /* 0x020564000c1e1900 */
[----:B-12---:R-:W-:Y:S02]  /*5a80*/  @!P3 IMAD.U32 R50, RZ, RZ, UR4 ;  /* 0x00000004ff32be24 */ /* 0x006fe4000f8e00ff */
.L_x_95:
[----:B------:R-:W-:Y:S05]  /*5a90*/  @!P4 BRA `(.L_x_96) ;  /* 0x000000000020c947 */ /* 0x000fea0003800000 */
[----:B------:R-:W-:Y:S04]  /*5aa0*/  ISETP.NE.U32.AND P3, PT, R84, RZ, PT ;  /* 0x000000ff5400720c */ /* 0x000fe80003f65070 */
[----:B------:R-:W-:Y:S11]  /*5ab0*/  ISETP.NE.AND.EX P3, PT, R85, RZ, PT, P3 ;  /* 0x000000ff5500720c */ /* 0x000ff60003f65330 */
[----:B------:R-:W-:Y:S02]  /*5ac0*/  @!UPT UIADD3 URZ, UPT, UPT, URZ, URZ, URZ ;  /* 0x000000fffffff290 */ /* 0x000fe4000fffe0ff */
[----:B------:R-:W1:Y:S01]  /*5ad0*/  @P3 LDC.64 R2, c[0x0][0x8a8] ;  /* 0x00022a00ff023b82 */ /* 0x000e620000000a00 */
[----:B------:R-:W-:Y:S04]  /*5ae0*/  @P3 IMAD R0, R86, UR36, RZ ;  /* 0x0000002456003c24 */ /* 0x000fe8000f8e02ff */
[----:B-1----:R-:W-:Y:S05]  /*5af0*/  @P3 IMAD.WIDE R2, R0, 0x4, R2 ;  /* 0x0000000400023825 */ /* 0x002fea00078e0202 */
[----:B-----5:R1:W5:Y:S02]  /*5b00*/  @P3 LDG.E R47, desc[UR46][R2.64] ;  /* 0x0000002e022f3981 */ /* 0x020364000c1e1900 */
[----:B-1----:R-:W2:Y:S02]  /*5b10*/  @!P3 LDC R47, c[0x0][0x8a0] ;  /* 0x00022800ff2fbb82 */ /* 0x002ea40000000800 */
.L_x_96:
[----:B-----5:R-:W-:Y:S01]  /*5b20*/  ISETP.NE.AND P4, PT, R50, RZ, PT ;  /* 0x000000ff3200720c */ /* 0x020fe20003f85270 */
[----:B------:R-:W-:Y:S01]  /*5b30*/  BSSY B1, `(.L_x_97) ;  /* 0x0000042000017945 */ /* 0x000fe20003800000 */
[----:B------:R-:W-:Y:S01]  /*5b40*/  SEL R9, RZ, 0xffffffff, P2 ;  /* 0xffffffffff097807 */ /* 0x000fe20001000000 */
[----:B------:R-:W-:Y:S01]  /*5b50*/  IMAD.MOV.U32 R64, RZ, RZ, 0x1 ;  /* 0x00000001ff407424 */ /* 0x000fe200078e00ff */
[----:B------:R-:W-:Y:S02]  /*5b60*/  LOP3.LUT P3, RZ, R91, 0xff, RZ, 0xc0, !PT ;  /* 0x000000ff5bff7812 */ /* 0x000fe4000786c0ff */
[----:B------:R-:W-:Y:S02]  /*5b70*/  CS2R R62, SRZ ;  /* 0x00000000003e7805 */ /* 0x000fe4000001ff00 */
[----:B------:R-:W-:Y:S02]  /*5b80*/  @P1 SEL R2, RZ, 0xffffffff, P4 ;  /* 0xffffffffff021807 */ /* 0x000fe40002000000 */
[----:B------:R-:W-:Y:S02]  /*5b90*/  CS2R R60, SRZ ;  /* 0x00000000003c7805 */ /* 0x000fe4000001ff00 */
[----:B------:R-:W-:Y:S02]  /*5ba0*/  LEA R0, R100, UR49, 0x3 ;  /* 0x0000003164007c11 */ /* 0x000fe4000f8e18ff */
[----:B------:R-:W-:Y:S02]  /*5bb0*/  CS2R R58, SRZ ;  /* 0x00000000003a7805 */ /* 0x000fe4000001ff00 */
[----:B------:R-:W-:Y:S02]  /*5bc0*/  @P0 SEL R2, R9, R2, !P3 ;  /* 0x0000000209020207 */ /* 0x000fe40005800000 */
[----:B------:R-:W-:Y:S02]  /*5bd0*/  CS2R R56, SRZ ;  /* 0x0000000000387805 */ /* 0x000fe4000001ff00 */
[----:B------:R-:W-:Y:S02]  /*5be0*/  LEA R108, R44, UR49, 0x3 ;  /* 0x000000312c6c7c11 */ /* 0x000fe4000f8e18ff */
[----:B------:R-:W-:Y:S02]  /*5bf0*/  @P1 LOP3.LUT R2, R2, 0x1, RZ, 0xc0, !PT ;  /* 0x0000000102021812 */ /* 0x000fe400078ec0ff */
[----:B------:R-:W-:Y:S02]  /*5c00*/  SHF.L.U32 R7, R102, 0x1f, RZ ;  /* 0x0000001f66077819 */ /* 0x000fe400000006ff */
[----:B------:R-:W-:Y:S02]  /*5c10*/  ISETP.NE.U32.OR P6, PT, R2, 0x1, !P1 ;  /* 0x000000010200780c */ /* 0x000fe40004fc5470 */
[----:B------:R-:W-:Y:S02]  /*5c20*/  PLOP3.LUT P2, PT, PT, PT, UP1, 0x80, 0x8 ;  /* 0x000000000008781c */ /* 0x000fe40003f4f018 */
[C---:B------:R-:W-:Y:S02]  /*5c30*/  LEA.HI R5, R44.reuse, R44, RZ, 0x1 ;  /* 0x0000002c2c057211 */ /* 0x040fe400078f08ff */
[----:B------:R-:W-:Y:S02]  /*5c40*/  SEL R2, RZ, 0xffffffff, P4 ;  /* 0xffffffffff027807 */ /* 0x000fe40002000000 */
[----:B------:R-:W-:Y:S01]  /*5c50*/  P2R R72, PR, RZ, 0x40 ;  /* 0x00000040ff487803 */ /* 0x000fe20000000000 */
[C---:B------:R-:W-:Y:S01]  /*5c60*/  IMAD.SHL.U32 R3, R5.reuse, 0x80, RZ ;  /* 0x0000008005037824 */ /* 0x040fe200078e00ff */
[----:B------:R-:W-:Y:S03]  /*5c70*/  LOP3.LUT R5, R5, 0xffe, RZ, 0xc0, !PT ;  /* 0x00000ffe05057812 */ /* 0x000fe600078ec0ff */
[----:B------:R-:W-:Y:S02]  /*5c80*/  @P6 SHF.L.U32 R11, R99, 0x1f, RZ ;  /* 0x0000001f630b6819 */ /* 0x000fe400000006ff */
[----:B------:R-:W-:Y:S01]  /*5c90*/  @P2 SEL R2, R9, R2, !P3 ;  /* 0x0000000209022207 */ /* 0x000fe20005800000 */
[----:B------:R-:W-:Y:S01]  /*5ca0*/  IMAD.IADD R48, R44, 0x1, -R5 ;  /* 0x000000012c307824 */ /* 0x000fe200078e0a05 */
[----:B------:R-:W1:Y:S01]  /*5cb0*/  @P6 SYNCS.PHASECHK.TRANS64.TRYWAIT P1, [R0+URZ+0xa0], R11 ;  /* 0x0000a00b000065a7 */ /* 0x000e6200080211ff */
[----:B------:R-:W-:Y:S02]  /*5cc0*/  LOP3.LUT R3, R3, 0xffffff00, RZ, 0xc0, !PT ;  /* 0xffffff0003037812 */ /* 0x000fe400078ec0ff */
[----:B------:R-:W-:Y:S03]  /*5cd0*/  LOP3.LUT R2, R2, 0x1, RZ, 0xc0, !PT ;  /* 0x0000000102027812 */ /* 0x000fe600078ec0ff */
[----:B------:R-:W-:Y:S01]  /*5ce0*/  IMAD.IADD R3, R46, 0x1, R3 ;  /* 0x000000012e037824 */ /* 0x000fe200078e0203 */
[----:B------:R-:W-:Y:S03]  /*5cf0*/  ISETP.NE.U32.AND P5, PT, R2, 0x1, PT ;  /* 0x000000010200780c */ /* 0x000fe60003fa5070 */
[----:B------:R-:W-:Y:S01]  /*5d00*/  IMAD R48, R48, 0x100000, R3 ;  /* 0x0010000030307824 */ /* 0x000fe200078e0203 */
[----:B------:R-:W-:Y:S01]  /*5d10*/  P2R R65, PR, RZ, 0x20 ;  /* 0x00000020ff417803 */ /* 0x000fe20000000000 */
[----:B------:R3:W4:Y:S01]  /*5d20*/  SYNCS.PHASECHK.TRANS64.TRYWAIT P0, [R108+URZ+0x110], R7 ;  /* 0x000110076c0075a7 */ /* 0x00072200080011ff */
[----:B-1----:R-:W-:Y:S01]  /*5d30*/  @P6 SEL R64, RZ, 0x1, !P1 ;  /* 0x00000001ff406807 */ /* 0x002fe20004800000 */
[----:B---3--:R-:W-:Y:S06]  /*5d40*/  @!P6 BRA `(.L_x_98) ;  /* 0x000000000080e947 */ /* 0x008fec0003800000 */
[----:B------:R-:W-:Y:S01]  /*5d50*/  @P5 IMAD R4, R100, 0x1000, R95 ;  /* 0x0000100064045824 */ /* 0x000fe200078e025f */
[----:B------:R-:W-:Y:S01]  /*5d60*/  ISETP.NE.AND P1, PT, R64, RZ, PT ;  /* 0x000000ff4000720c */ /* 0x000fe20003f25270 */
[----:B------:R-:W-:Y:S01]  /*5d70*/  BSSY B0, `(.L_x_99) ;  /* 0x000000b000007945 */ /* 0x000fe20003800000 */
[----:B------:R-:W-:Y:S01]  /*5d80*/  CS2R R58, SRZ ;  /* 0x00000000003a7805 */ /* 0x000fe2000001ff00 */
[----:B------:R-:W-:Y:S01]  /*5d90*/  @P5 VIADD R2, R4, UR49 ;  /* 0x0000003104025c36 */ /* 0x000fe20008000000 */
[----:B------:R-:W-:Y:S02]  /*5da0*/  CS2R R56, SRZ ;  /* 0x0000000000387805 */ /* 0x000fe4000001ff00 */
[----:B------:R-:W-:Y:S02]  /*5db0*/  CS2R R62, SRZ ;  /* 0x00000000003e7805 */ /* 0x000fe4000001ff00 */
[----:B------:R-:W-:Y:S01]  /*5dc0*/  CS2R R60, SRZ ;  /* 0x00000000003c7805 */ /* 0x000fe2000001ff00 */
[----:B------:R-:W-:Y:S04]  /*5dd0*/  @P5 IMAD R2, R103, -0x10, R2 ;  /* 0xfffffff067025824 */ /* 0x000fe800078e0202 */
[----:B------:R-:W-:Y:S05]  /*5de0*/  @P1 BRA `(.L_x_100) ;  /* 0x00000000000c1947 */ /* 0x000fea0003800000 */
[----:B------:R-:W-:Y:S04]  /*5df0*/  SHF.L.U32 R3, R99, 0x1f, RZ ;  /* 0x0000001f63037819 */ /* 0x000fe800000006ff */
[----:B------:R-:W1:Y:S02]  /*5e00*/  SYNCS.PHASECHK.TRANS64.TRYWAIT P1, [R0+URZ+0xa0], R3 ;  /* 0x0000a003000075a7 */ /* 0x000e6400080211ff */
[----:B-1----:R-:W-:Y:S05]  /*5e10*/  @!P1 BRA `(.L_x_101) ;  /* 0x0000004000b09947 */ /* 0x002fea0003800000 */
.L_x_100:
[----:B------:R-:W-:Y:S05]  /*5e20*/  BSYNC B0 ;  /* 0x0000000000007941 */ /* 0x000fea0003800000 */
.L_x_99:
[----:B------:R-:W-:Y:S01]  /*5e30*/  ISETP.NE.AND P1, PT, R65, RZ, PT ;  /* 0x000000ff4100720c */ /* 0x000fe20003f25270 */
[----:B-1----:R-:W-:Y:S02]  /*5e40*/  VIADD R3, R0, 0xc0 ;  /* 0x000000c000037836 */ /* 0x002fe40000000000 */
[----:B------:R-:W-:Y:S02]  /*5e50*/  IMAD.U32 R0, RZ, RZ, UR37 ;  /* 0x00000025ff007e24 */ /* 0x000fe4000f8e00ff */
[----:B------:R-:W-:Y:S03]  /*5e60*/  VIADD R100, R100, 0x1 ;  /* 0x0000000164647836 */ /* 0x000fe60000000000 */
[----:B------:R-:W-:Y:S05]  /*5e70*/  PRMT R0, R0, 0x654, R3 ;  /* 0x0000065400007816 */ /* 0x000fea0000000003 */
[----:B------:R1:W3:Y:S04]  /*5e80*/  @P1 LDS.128 R56, [R4+UR49+0x200] ;  /* 0x0002003104381984 */ /* 0x0002e80008000c00 */
[----:B------:R1:W1:Y:S01]  /*5e90*/  @P1 LDS.128 R60, [R2+0x210] ;  /* 0x00021000023c1984 */ /* 0x0002620000000c00 */
[C---:B------:R-:W-:Y:S01]  /*5ea0*/  ISETP.NE.AND P1, PT, R100.reuse, 0x4, PT ;  /* 0x000000046400780c */ /* 0x040fe20003f25270 */
[----:B------:R-:W-:Y:S01]  /*5eb0*/  @!PT LDS RZ, [RZ] ;  /* 0x00000000fffff984 */ /* 0x000fe20000000800 */
[----:B------:R-:W-:Y:S01]  /*5ec0*/  @!PT LDS RZ, [RZ] ;  /* 0x00000000fffff984 */ /* 0x000fe20000000800 */
[----:B------:R-:W-:Y:S01]  /*5ed0*/  @!PT LDS RZ, [RZ] ;  /* 0x00000000fffff984 */ /* 0x000fe20000000800 */
[----:B------:R-:W-:Y:S01]  /*5ee0*/  @!PT LDS RZ, [RZ] ;  /* 0x00000000fffff984 */ /* 0x000fe20000000800 */
[----:B------:R5:W-:Y:S06]  /*5ef0*/  MEMBAR.ALL.CTA ;  /* 0x0000000000007992 */ /* 0x000bec0000008000 */
[----:B-----5:R-:W5:Y:S01]  /*5f00*/  FENCE.VIEW.ASYNC.S ;  /* 0x00000000000073c6 */ /* 0x020f620000000000 */
[----:B------:R-:W-:Y:S01]  /*5f10*/  SEL R100, R100, RZ, P1 ;  /* 0x000000ff64647207 */ /* 0x000fe20000800000 */
[----:B-----5:R5:W-:Y:S02]  /*5f20*/  SYNCS.ARRIVE.TRANS64.RED.A1T0 RZ, [R0+URZ], RZ ;  /* 0x000000ff00ff79a7 */ /* 0x020be400081004ff */
[----:B-----5:R-:W-:Y:S04]  /*5f30*/  SEL R0, RZ, 0x1, P1 ;  /* 0x00000001ff007807 */ /* 0x020fe80000800000 */
[----:B---3--:R-:W-:Y:S02]  /*5f40*/  LOP3.LUT R99, R99, R0, RZ, 0x3c, !PT ;  /* 0x0000000063637212 */ /* 0x008fe400078e3cff */
.L_x_98:
[----:B------:R-:W-:Y:S05]  /*5f50*/  BSYNC B1 ;  /* 0x0000000000017941 */ /* 0x000fea0003800000 */
.L_x_97:
[----:B------:R-:W-:Y:S04]  /*5f60*/  SHF.R.U32.HI R3, RZ, 0x15, R48 ;  /* 0x00000015ff037819 */ /* 0x000fe80000011630 */
[----:B------:R-:W-:Y:S01]  /*5f70*/  LOP3.LUT P1, RZ, R3, 0x3, R96, 0x48, !PT ;  /* 0x0000000303ff7812 */ /* 0x000fe20007824860 */
[----:B------:R-:W-:Y:S01]  /*5f80*/  @!UPT UIADD3 URZ, UPT, UPT, URZ, URZ, URZ ;  /* 0x000000fffffff290 */ /* 0x000fe2000fffe0ff */
[----:B----4-:R-:W-:Y:S11]  /*5f90*/  @P0 BRA `(.L_x_102) ;  /* 0x0000000000080947 */ /* 0x010ff60003800000 */
[----:B------:R-:W3:Y:S02]  /*5fa0*/  SYNCS.PHASECHK.TRANS64.TRYWAIT P0, [R108+URZ+0x110], R7 ;  /* 0x000110076c0075a7 */ /* 0x000ee400080011ff */
[----:B---3--:R-:W-:Y:S05]  /*5fb0*/  @!P0 BRA `(.L_x_103) ;  /* 0x00000040005c8947 */ /* 0x008fea0003800000 */
.L_x_102:
[----:B------:R-:W-:Y:S05]  /*5fc0*/  @!P1 BRA `(.L_x_104) ;  /* 0x0000000000409947 */ /* 0x000fea0003800000 */
[----:B------:R-:W4:Y:S01]  /*5fd0*/  LDCU.64 UR8, c[0x4][0x78] ;  /* 0x01000f00ff0877ac */ /* 0x000f220008000a00 */
[----:B------:R-:W-:Y:S01]  /*5fe0*/  MOV R3, 0x0 ;  /* 0x0000000000037802 */ /* 0x000fe20000000f00 */
[----:B------:R-:W-:Y:S02]  /*5ff0*/  HFMA2 R12, -RZ, RZ, 0, 5.9604644775390625e-08 ;  /* 0x00000001ff0c7431 */ /* 0x000fe400000001ff */
[----:B------:R-:W-:Y:S02]  /*6000*/  IMAD.MOV.U32 R8, RZ, RZ, 0x192 ;  /* 0x00000192ff087424 */ /* 0x000fe400078e00ff */
[----:B------:R-:W-:Y:S01]  /*6010*/  IMAD.MOV.U32 R13, RZ, RZ, RZ ;  /* 0x000000ffff0d7224 */ /* 0x000fe200078e00ff */
[----:B------:R-:W3:Y:S01]  /*6020*/  LDCU.64 UR6, c[0x4][0x80] ;  /* 0x01001000ff0677ac */ /* 0x000ee20008000a00 */
[----:B-1----:R-:W1:Y:S01]  /*6030*/  LDC.64 R2, c[0x4][R3] ;  /* 0x0100000003027b82 */ /* 0x002e620000000a00 */
[----:B------:R-:W5:Y:S01]  /*6040*/  LDCU.64 UR4, c[0x4][0x18] ;  /* 0x01000300ff0477ac */ /* 0x000f620008000a00 */
[----:B----4-:R-:W-:Y:S01]  /*6050*/  MOV R5, UR9 ;  /* 0x0000000900057c02 */ /* 0x010fe20008000f00 */
[----:B------:R-:W-:Y:S01]  /*6060*/  IMAD.U32 R4, RZ, RZ, UR8 ;  /* 0x00000008ff047e24 */ /* 0x000fe2000f8e00ff */
[----:B---3--:R-:W-:Y:S01]  /*6070*/  MOV R7, UR7 ;  /* 0x0000000700077c02 */ /* 0x008fe20008000f00 */
[----:B------:R-:W-:Y:S01]  /*6080*/  IMAD.U32 R6, RZ, RZ, UR6 ;  /* 0x00000006ff067e24 */ /* 0x000fe2000f8e00ff */
[----:B-----5:R-:W-:Y:S01]  /*6090*/  MOV R11, UR5 ;  /* 0x00000005000b7c02 */ /* 0x020fe20008000f00 */
[----:B------:R-:W-:Y:S02]  /*60a0*/  IMAD.U32 R10, RZ, RZ, UR4 ;  /* 0x00000004ff0a7e24 */ /* 0x000fe4000f8e00ff */
[----:B------:R-:W-:Y:S07]  /*60b0*/  LEPC R20, `(.L_x_104) ;  /* 0x000000001014794e */ /* 0x000fee0000000000 */
[----:B-12---:R-:W-:Y:S05]  /*60c0*/  CALL.ABS.NOINC R2 ;  /* 0x0000000002007343 */ /* 0x006fea0003c00000 */
.L_x_104:
[----:B------:R-:W-:Y:S05]  /*60d0*/  WARPSYNC.ALL ;  /* 0x0000000000007948 */ /* 0x000fea0003800000 */
[----:B------:R-:W-:Y:S01]  /*60e0*/  R2UR UR4, R48 ;  /* 0x00000000300472ca */ /* 0x000fe200000e0000 */
[----:B------:R-:W-:Y:S01]  /*60f0*/  BSSY.RECONVERGENT B0, `(.L_x_105) ;  /* 0x00000a1000007945 */ /* 0x000fe20003800200 */
[C---:B------:R-:W-:Y:S02]  /*6100*/  SHF.L.U32 R51, R56.reuse, 0x10, RZ ;  /* 0x0000001038337819 */ /* 0x040fe400000006ff */
[C---:B------:R-:W-:Y:S02]  /*6110*/  PRMT R49, R56.reuse, 0x8880, RZ ;  /* 0x0000888038317816 */ /* 0x040fe400000000ff */
[----:B------:R-:W-:Y:S02]  /*6120*/  SHF.R.S32.HI R51, RZ, 0x18, R51 ;  /* 0x00000018ff337819 */ /* 0x000fe40000011433 */
[----:B------:R-:W-:Y:S02]  /*6130*/  SHF.L.U32 R52, R56, 0x8, RZ ;  /* 0x0000000838347819 */ /* 0x000fe400000006ff */
[C---:B------:R-:W-:Y:S02]  /*6140*/  PRMT R54, R58.reuse, 0x8880, RZ ;  /* 0x000088803a367816 */ /* 0x040fe400000000ff */
[----:B------:R-:W-:Y:S01]  /*6150*/  SHF.L.U32 R53, R58, 0x8, RZ ;  /* 0x000000083a357819 */ /* 0x000fe200000006ff */
[----:B-1-3--:R-:W-:Y:S01]  /*6160*/  LDTM.16dp32bit_t0_t15.x32 R4, tmem[UR4] ;  /* 0x00000004000479ee */ /* 0x00afe20008a80000 */
[----:B------:R-:W2:Y:S01]  /*6170*/  LDTM.16dp32bit_t16_t31.x32 R4, tmem[UR4+0x20] ;  /* 0x00002004000479ee */ /* 0x000ea20008aa0000 */
[----:B------:R-:W-:Y:S02]  /*6180*/  IADD3 R67, PT, PT, R95, UR49, RZ ;  /* 0x000000315f437c10 */ /* 0x000fe4000fffe0ff */
[----:B------:R-:W-:Y:S02]  /*6190*/  SHF.L.U32 R66, R97, 0x4, RZ ;  /* 0x0000000461427819 */ /* 0x000fe400000006ff */
[----:B------:R-:W-:Y:S02]  /*61a0*/  SHF.R.S32.HI R53, RZ, 0x18, R53 ;  /* 0x00000018ff357819 */ /* 0x000fe40000011435 */
[----:B------:R-:W-:Y:S02]  /*61b0*/  IADD3 R109, PT, PT, R67, R66, RZ ;  /* 0x00000042436d7210 */ /* 0x000fe40007ffe0ff */
[----:B------:R-:W-:Y:S02]  /*61c0*/  ISETP.NE.AND P0, PT, R105, RZ, PT ;  /* 0x000000ff6900720c */ /* 0x000fe40003f05270 */
[----:B------:R-:W-:Y:S01]  /*61d0*/  ISETP.NE.AND P6, PT, R72, RZ, PT ;  /* 0x000000ff4800720c */ /* 0x000fe20003fc5270 */
[----:B--2---:R-:W-:Y:S11]  /*61e0*/  IMAD R0, R47, R4, RZ ;  /* 0x000000042f007224 */ /* 0x004ff600078e02ff */
[----:B------:R-:W-:Y:S01]  /*61f0*/  @!UPT UIADD3 URZ, UPT, UPT, URZ, URZ, URZ ;  /* 0x000000fffffff290 */ /* 0x000fe2000fffe0ff */
[----:B------:R-:W-:Y:S01]  /*6200*/  @P6 SHF.L.U32 R74, R99, 0x1f, RZ ;  /* 0x0000001f634a6819 */ /* 0x000fe200000006ff */
[----:B------:R-:W-:Y:S02]  /*6210*/  IMAD R2, R47, R5, RZ ;  /* 0x000000052f027224 */ /* 0x000fe400078e02ff */
[----:B------:R-:W-:Y:S01]  /*6220*/  IMAD R0, R49, R50, R0 ;  /* 0x0000003231007224 */ /* 0x000fe200078e0200 */
[----:B------:R-:W-:Y:S01]  /*6230*/  SHF.R.S32.HI R49, RZ, 0x18, R52 ;  /* 0x00000018ff317819 */ /* 0x000fe20000011434 */
[----:B------:R-:W-:Y:S01]  /*6240*/  IMAD R3, R47, R6, RZ ;  /* 0x000000062f037224 */ /* 0x000fe200078e02ff */
[----:B------:R-:W-:Y:S01]  /*6250*/  SHF.L.U32 R52, R57, 0x10, RZ ;  /* 0x0000001039347819 */ /* 0x000fe200000006ff */
[-C--:B------:R-:W-:Y:S01]  /*6260*/  IMAD R2, R51, R50.reuse, R2 ;  /* 0x0000003233027224 */ /* 0x080fe200078e0202 */
[----:B------:R-:W-:Y:S01]  /*6270*/  SHF.R.S32.HI R51, RZ, 0x18, R56 ;  /* 0x00000018ff337819 */ /* 0x000fe20000011438 */
[----:B------:R-:W-:Y:S02]  /*6280*/  IMAD R7, R47, R7, RZ ;  /* 0x000000072f077224 */ /* 0x000fe400078e02ff */
[-C--:B------:R-:W-:Y:S01]  /*6290*/  IMAD R3, R49, R50.reuse, R3 ;  /* 0x0000003231037224 */ /* 0x080fe200078e0203 */
[----:B------:R-:W-:Y:S01]  /*62a0*/  PRMT R49, R57, 0x8880, RZ ;  /* 0x0000888039317816 */ /* 0x000fe200000000ff */
[----:B------:R-:W-:Y:S01]  /*62b0*/  IMAD R7, R51, R50, R7 ;  /* 0x0000003233077224 */ /* 0x000fe200078e0207 */
[----:B------:R-:W-:Y:S01]  /*62c0*/  SHF.R.S32.HI R51, RZ, 0x18, R52 ;  /* 0x00000018ff337819 */ /* 0x000fe20000011434 */
[----:B------:R-:W-:Y:S02]  /*62d0*/  IMAD R4, R47, R8, RZ ;  /* 0x000000082f047224 */ /* 0x000fe400078e02ff */
[----:B------:R-:W-:Y:S01]  /*62e0*/  IMAD.SHL.U32 R52, R57, 0x100, RZ ;  /* 0x0000010039347824 */ /* 0x000fe200078e00ff */
[----:B------:R-:W-:Y:S01]  /*62f0*/  I2IP.S8.S32.SAT R55, R7, R3, RZ ;  /* 0x0000000307377239 */ /* 0x000fe200000014ff */
[----:B------:R-:W-:Y:S02]  /*6300*/  IMAD R5, R47, R9, RZ ;  /* 0x000000092f057224 */ /* 0x000fe400078e02ff */
[----:B------:R-:W-:Y:S01]  /*6310*/  IMAD R4, R49, R50, R4 ;  /* 0x0000003231047224 */ /* 0x000fe200078e0204 */
[----:B------:R-:W-:Y:S01]  /*6320*/  SHF.R.S32.HI R49, RZ, 0x18, R52 ;  /* 0x00000018ff317819 */ /* 0x000fe20000011434 */
[----:B------:R-:W-:Y:S01]  /*6330*/  IMAD R6, R47, R10, RZ ;  /* 0x0000000a2f067224 */ /* 0x000fe200078e02ff */
[----:B------:R-:W-:Y:S01]  /*6340*/  I2IP.S8.S32.SAT R68, R2, R0, R55 ;  /* 0x0000000002447239 */ /* 0x000fe20000001437 */
[-C--:B------:R-:W-:Y:S01]  /*6350*/  IMAD R5, R51, R50.reuse, R5 ;  /* 0x0000003233057224 */ /* 0x080fe200078e0205 */
[----:B------:R-:W-:Y:S01]  /*6360*/  SHF.L.U32 R52, R58, 0x10, RZ ;  /* 0x000000103a347819 */ /* 0x000fe200000006ff */
[----:B------:R-:W-:Y:S01]  /*6370*/  IMAD R11, R47, R11, RZ ;  /* 0x0000000b2f0b7224 */ /* 0x000fe200078e02ff */
[----:B------:R-:W-:Y:S01]  /*6380*/  SHF.R.S32.HI R51, RZ, 0x18, R57 ;  /* 0x00000018ff337819 */ /* 0x000fe20000011439 */
[----:B------:R-:W-:Y:S01]  /*6390*/  IMAD R6, R49, R50, R6 ;  /* 0x0000003231067224 */ /* 0x000fe200078e0206 */
[----:B------:R-:W-:Y:S01]  /*63a0*/  SHF.R.S32.HI R52, RZ, 0x18, R52 ;  /* 0x00000018ff347819 */ /* 0x000fe20000011434 */
[C---:B------:R-:W-:Y:S02]  /*63b0*/  IMAD R8, R47.reuse, R12, RZ ;  /* 0x0000000c2f087224 */ /* 0x040fe400078e02ff */
[----:B------:R-:W-:Y:S02]  /*63c0*/  IMAD.MOV.U32 R49, RZ, RZ, R54 ;  /* 0x000000ffff317224 */ /* 0x000fe400078e0036 */
[----:B------:R-:W-:Y:S02]  /*63d0*/  IMAD R9, R47, R13, RZ ;  /* 0x0000000d2f097224 */ /* 0x000fe400078e02ff */
[----:B------:R-:W-:Y:S01]  /*63e0*/  IMAD R11, R51, R50, R11 ;  /* 0x00000032330b7224 */ /* 0x000fe200078e020b */
[----:B------:R-:W-:Y:S01]  /*63f0*/  SHF.R.S32.HI R51, RZ, 0x18, R58 ;  /* 0x00000018ff337819 */ /* 0x000fe2000001143a */
[----:B------:R-:W-:Y:S02]  /*6400*/  IMAD R10, R47, R14, RZ ;  /* 0x0000000e2f0a7224 */ /* 0x000fe400078e02ff */
[----:B------:R-:W-:Y:S01]  /*6410*/  IMAD R8, R49, R50, R8 ;  /* 0x0000003231087224 */ /* 0x000fe200078e0208 */
[----:B------:R-:W-:Y:S01]  /*6420*/  I2IP.S8.S32.SAT R69, R11, R6, RZ ;  /* 0x000000060b457239 */ /* 0x000fe200000014ff */
[----:B------:R-:W-:Y:S01]  /*6430*/  IMAD R15, R47, R15, RZ ;  /* 0x0000000f2f0f7224 */ /* 0x000fe200078e02ff */
[----:B------:R-:W-:Y:S01]  /*6440*/  PRMT R49, R59, 0x8880, RZ ;  /* 0x000088803b317816 */ /* 0x000fe200000000ff */
[----:B------:R-:W-:Y:S01]  /*6450*/  IMAD R9, R52, R50, R9 ;  /* 0x0000003234097224 */ /* 0x000fe200078e0209 */
[----:B------:R-:W-:Y:S01]  /*6460*/  I2IP.S8.S32.SAT R69, R5, R4, R69 ;  /* 0x0000000405457239 */ /* 0x000fe20000001445 */
[-C--:B------:R-:W-:Y:S01]  /*6470*/  IMAD R10, R53, R50.reuse, R10 ;  /* 0x00000032350a7224 */ /* 0x080fe200078e020a */
[----:B------:R-:W-:Y:S01]  /*6480*/  SHF.L.U32 R53, R59, 0x8, RZ ;  /* 0x000000083b357819 */ /* 0x000fe200000006ff */
[----:B------:R-:W-:Y:S01]  /*6490*/  IMAD R15, R51, R50, R15 ;  /* 0x00000032330f7224 */ /* 0x000fe200078e020f */
[----:B------:R-:W-:Y:S01]  /*64a0*/  SHF.L.U32 R51, R59, 0x10, RZ ;  /* 0x000000103b337819 */ /* 0x000fe200000006ff */
[C---:B------:R-:W-:Y:S01]  /*64b0*/  IMAD R12, R47.reuse, R16, RZ ;  /* 0x000000102f0c7224 */ /* 0x040fe200078e02ff */
[----:B------:R-:W-:Y:S01]  /*64c0*/  SHF.R.S32.HI R53, RZ, 0x18, R53 ;  /* 0x00000018ff357819 */ /* 0x000fe20000011435 */
[C---:B------:R-:W-:Y:S01]  /*64d0*/  IMAD R13, R47.reuse, R17, RZ ;  /* 0x000000112f0d7224 */ /* 0x040fe200078e02ff */
[----:B------:R-:W-:Y:S01]  /*64e0*/  SHF.R.S32.HI R51, RZ, 0x18, R51 ;  /* 0x00000018ff337819 */ /* 0x000fe20000011433 */
[----:B------:R-:W-:Y:S01]  /*64f0*/  IMAD R14, R47, R18, RZ ;  /* 0x000000122f0e7224 */ /* 0x000fe200078e02ff */
[----:B------:R-:W-:Y:S01]  /*6500*/  I2IP.S8.S32.SAT R70, R15, R10, RZ ;  /* 0x0000000a0f467239 */ /* 0x000fe200000014ff */
[----:B------:R-:W-:Y:S01]  /*6510*/  IMAD R12, R49, R50, R12 ;  /* 0x00000032310c7224 */ /* 0x000fe200078e020c */
[----:B------:R-:W-:Y:S01]  /*6520*/  SHF.R.S32.HI R49, RZ, 0x18, R59 ;  /* 0x00000018ff317819 */ /* 0x000fe2000001143b */
[----:B------:R-:W-:Y:S01]  /*6530*/  IMAD R19, R47, R19, RZ ;  /* 0x000000132f137224 */ /* 0x000fe200078e02ff */
[----:B------:R-:W-:Y:S01]  /*6540*/  I2IP.S8.S32.SAT R70, R9, R8, R70 ;  /* 0x0000000809467239 */ /* 0x000fe20000001446 */
[-C--:B------:R-:W-:Y:S01]  /*6550*/  IMAD R13, R51, R50.reuse, R13 ;  /* 0x00000032330d7224 */ /* 0x080fe200078e020d */
[C---:B------:R-:W-:Y:S01]  /*6560*/  PRMT R51, R60.reuse, 0x8880, RZ ;  /* 0x000088803c337816 */ /* 0x040fe200000000ff */
[-C--:B------:R-:W-:Y:S01]  /*6570*/  IMAD R14, R53, R50.reuse, R14 ;  /* 0x00000032350e7224 */ /* 0x080fe200078e020e */
[----:B------:R-:W-:Y:S01]  /*6580*/  PRMT R53, R61, 0x8880, RZ ;  /* 0x000088803d357816 */ /* 0x000fe200000000ff */
[----:B------:R-:W-:Y:S01]  /*6590*/  IMAD R19, R49, R50, R19 ;  /* 0x0000003231137224 */ /* 0x000fe200078e0213 */
[----:B------:R-:W-:Y:S01]  /*65a0*/  MOV R49, R51 ;  /* 0x0000003300317202 */ /* 0x000fe20000000f00 */
[----:B------:R-:W-:Y:S02]  /*65b0*/  IMAD R16, R47, R20, RZ ;  /* 0x000000142f107224 */ /* 0x000fe400078e02ff */
[C---:B------:R-:W-:Y:S01]  /*65c0*/  IMAD.U32 R52, R60.reuse, 0x10000, RZ ;  /* 0x000100003c347824 */ /* 0x040fe200078e00ff */
[----:B------:R-:W-:Y:S01]  /*65d0*/  I2IP.S8.S32.SAT R71, R19, R14, RZ ;  /* 0x0000000e13477239 */ /* 0x000fe200000014ff */
[----:B------:R-:W-:Y:S01]  /*65e0*/  IMAD R16, R49, R50, R16 ;  /* 0x0000003231107224 */ /* 0x000fe200078e0210 */
[----:B------:R-:W-:Y:S01]  /*65f0*/  SHF.L.U32 R49, R60, 0x8, RZ ;  /* 0x000000083c317819 */ /* 0x000fe200000006ff */
[C---:B------:R-:W-:Y:S01]  /*6600*/  IMAD R17, R47.reuse, R21, RZ ;  /* 0x000000152f117224 */ /* 0x040fe200078e02ff */
[----:B------:R-:W-:Y:S01]  /*6610*/  SHF.R.S32.HI R51, RZ, 0x18, R52 ;  /* 0x00000018ff337819 */ /* 0x000fe20000011434 */
[C---:B------:R-:W-:Y:S01]  /*6620*/  IMAD R18, R47.reuse, R22, RZ ;  /* 0x000000162f127224 */ /* 0x040fe200078e02ff */
[----:B------:R-:W-:Y:S01]  /*6630*/  SHF.R.S32.HI R49, RZ, 0x18, R49 ;  /* 0x00000018ff317819 */ /* 0x000fe20000011431 */
[----:B------:R-:W-:Y:S01]  /*6640*/  IMAD R23, R47, R23, RZ ;  /* 0x000000172f177224 */ /* 0x000fe200078e02ff */
[----:B------:R-:W-:Y:S01]  /*6650*/  I2IP.S8.S32.SAT R71, R13, R12, R71 ;  /* 0x0000000c0d477239 */ /* 0x000fe20000001447 */
[----:B------:R-:W-:Y:S01]  /*6660*/  IMAD R17, R51, R50, R17 ;  /* 0x0000003233117224 */ /* 0x000fe200078e0211 */
[C---:B------:R-:W-:Y:S01]  /*6670*/  SHF.L.U32 R52, R61.reuse, 0x10, RZ ;  /* 0x000000103d347819 */ /* 0x040fe200000006ff */
[----:B------:R-:W-:Y:S01]  /*6680*/  IMAD.SHL.U32 R54, R61, 0x100, RZ ;  /* 0x000001003d367824 */ /* 0x000fe200078e00ff */
[----:B------:R-:W-:Y:S01]  /*6690*/  SHF.R.S32.HI R51, RZ, 0x18, R60 ;  /* 0x00000018ff337819 */ /* 0x000fe2000001143c */
[----:B------:R-:W-:Y:S01]  /*66a0*/  IMAD R20, R47, R24, RZ ;  /* 0x000000182f147224 */ /* 0x000fe200078e02ff */
[----:B------:R1:W-:Y:S01]  /*66b0*/  STS.128 [R95+UR49+0x4200], R68 ;  /* 0x004200445f007988 */ /* 0x0003e20008000c31 */
[-C--:B------:R-:W-:Y:S01]  /*66c0*/  IMAD R18, R49, R50.reuse, R18 ;  /* 0x0000003231127224 */ /* 0x080fe200078e0212 */
[----:B------:R-:W-:Y:S01]  /*66d0*/  SHF.R.S32.HI R52, RZ, 0x18, R52 ;  /* 0x00000018ff347819 */ /* 0x000fe20000011434 */
[----:B------:R-:W-:Y:S01]  /*66e0*/  IMAD R21, R47, R25, RZ ;  /* 0x000000192f157224 */ /* 0x000fe200078e02ff */
[----:B------:R-:W-:Y:S01]  /*66f0*/  SHF.R.S32.HI R49, RZ, 0x18, R54 ;  /* 0x00000018ff317819 */ /* 0x000fe20000011436 */
[----:B------:R-:W-:Y:S01]  /*6700*/  IMAD R23, R51, R50, R23 ;  /* 0x0000003233177224 */ /* 0x000fe200078e0217 */
[----:B------:R-:W-:Y:S01]  /*6710*/  SHF.R.S32.HI R51, RZ, 0x18, R61 ;  /* 0x00000018ff337819 */ /* 0x000fe2000001143d */
[----:B------:R-:W-:Y:S01]  /*6720*/  IMAD R22, R47, R26, RZ ;  /* 0x0000001a2f167224 */ /* 0x000fe200078e02ff */
[----:B------:R-:W-:Y:S01]  /*6730*/  SHF.R.S32.HI R54, RZ, 0x18, R63 ;  /* 0x00000018ff367819 */ /* 0x000fe2000001143f */
[----:B------:R-:W-:Y:S01]  /*6740*/  IMAD R20, R53, R50, R20 ;  /* 0x0000003235147224 */ /* 0x000fe200078e0214 */
[----:B------:R-:W-:Y:S01]  /*6750*/  I2IP.S8.S32.SAT R76, R23, R18, RZ ;  /* 0x00000012174c7239 */ /* 0x000fe200000014ff */
[----:B------:R-:W-:Y:S01]  /*6760*/  IMAD R27, R47, R27, RZ ;  /* 0x0000001b2f1b7224 */ /* 0x000fe200078e02ff */
[----:B------:R-:W-:Y:S01]  /*6770*/  SHF.L.U32 R53, R62, 0x8, RZ ;  /* 0x000000083e357819 */ /* 0x000fe200000006ff */
[-C--:B------:R-:W-:Y:S01]  /*6780*/  IMAD R21, R52, R50.reuse, R21 ;  /* 0x0000003234157224 */ /* 0x080fe200078e0215 */
[C---:B------:R-:W-:Y:S01]  /*6790*/  SHF.L.U32 R52, R62.reuse, 0x10, RZ ;  /* 0x000000103e347819 */ /* 0x040fe200000006ff */
[----:B------:R-:W-:Y:S01]  /*67a0*/  IMAD R22, R49, R50, R22 ;  /* 0x0000003231167224 */ /* 0x000fe200078e0216 */
[----:B------:R-:W-:Y:S01]  /*67b0*/  PRMT R49, R62, 0x8880, RZ ;  /* 0x000088803e317816 */ /* 0x000fe200000000ff */
[----:B------:R-:W-:Y:S01]  /*67c0*/  IMAD R24, R47, R28, RZ ;  /* 0x0000001c2f187224 */ /* 0x000fe200078e02ff */
[----:B------:R-:W-:Y:S01]  /*67d0*/  I2IP.S8.S32.SAT R76, R17, R16, R76 ;  /* 0x00000010114c7239 */ /* 0x000fe2000000144c */
[----:B------:R-:W-:Y:S01]  /*67e0*/  IMAD R27, R51, R50, R27 ;  /* 0x00000032331b7224 */ /* 0x000fe200078e021b */
[----:B------:R-:W-:Y:S01]  /*67f0*/  SHF.R.S32.HI R51, RZ, 0x18, R52 ;  /* 0x00000018ff337819 */ /* 0x000fe20000011434 */
[C---:B------:R-:W-:Y:S01]  /*6800*/  IMAD R25, R47.reuse, R29, RZ ;  /* 0x0000001d2f197224 */ /* 0x040fe200078e02ff */
[----:B------:R-:W-:Y:S01]  /*6810*/  SHF.R.S32.HI R53, RZ, 0x18, R53 ;  /* 0x00000018ff357819 */ /* 0x000fe20000011435 */
[----:B------:R-:W-:Y:S01]  /*6820*/  IMAD R26, R47, R30, RZ ;  /* 0x0000001e2f1a7224 */ /* 0x000fe200078e02ff */
[----:B------:R-:W-:Y:S01]  /*6830*/  I2IP.S8.S32.SAT R77, R27, R22, RZ ;  /* 0x000000161b4d7239 */ /* 0x000fe200000014ff */
[-C--:B------:R-:W-:Y:S01]  /*6840*/  IMAD R24, R49, R50.reuse, R24 ;  /* 0x0000003231187224 */ /* 0x080fe200078e0218 */
[----:B------:R-:W-:Y:S01]  /*6850*/  SHF.L.U32 R52, R63, 0x10, RZ ;  /* 0x000000103f347819 */ /* 0x000fe200000006ff */
[----:B------:R-:W-:Y:S01]  /*6860*/  IMAD R25, R51, R50, R25 ;  /* 0x0000003233197224 */ /* 0x000fe200078e0219 */
[----:B------:R-:W-:Y:S01]  /*6870*/  I2IP.S8.S32.SAT R77, R21, R20, R77 ;  /* 0x00000014154d7239 */ /* 0x000fe2000000144d */
[----:B------:R-:W-:Y:S01]  /*6880*/  IMAD R26, R53, R50, R26 ;  /* 0x00000032351a7224 */ /* 0x000fe200078e021a */
[----:B------:R-:W-:Y:S01]  /*6890*/  SHF.R.S32.HI R49, RZ, 0x18, R62 ;  /* 0x00000018ff317819 */ /* 0x000fe2000001143e */
[----:B------:R-:W-:Y:S01]  /*68a0*/  IMAD R31, R47, R31, RZ ;  /* 0x0000001f2f1f7224 */ /* 0x000fe200078e02ff */
[C---:B------:R-:W-:Y:S01]  /*68b0*/  PRMT R51, R63.reuse, 0x8880, RZ ;  /* 0x000088803f337816 */ /* 0x040fe200000000ff */
[----:B------:R-:W-:Y:S01]  /*68c0*/  IMAD.SHL.U32 R53, R63, 0x100, RZ ;  /* 0x000001003f357824 */ /* 0x000fe200078e00ff */
[----:B------:R-:W-:Y:S01]  /*68d0*/  SHF.R.S32.HI R52, RZ, 0x18, R52 ;  /* 0x00000018ff347819 */ /* 0x000fe20000011434 */
[C---:B------:R-:W-:Y:S02]  /*68e0*/  IMAD R28, R47.reuse, R32, RZ ;  /* 0x000000202f1c7224 */ /* 0x040fe400078e02ff */
[----:B------:R-:W-:Y:S01]  /*68f0*/  IMAD R29, R47, R33, RZ ;  /* 0x000000212f1d7224 */ /* 0x000fe200078e02ff */
[----:B------:R-:W-:Y:S01]  /*6900*/  SHF.R.S32.HI R53, RZ, 0x18, R53 ;  /* 0x00000018ff357819 */ /* 0x000fe20000011435 */
[-C--:B------:R-:W-:Y:S02]  /*6910*/  IMAD R31, R49, R50.reuse, R31 ;  /* 0x00000032311f7224 */ /* 0x080fe400078e021f */
[----:B------:R-:W-:Y:S02]  /*6920*/  IMAD R28, R51, R50, R28 ;  /* 0x00000032331c7224 */ /* 0x000fe400078e021c */
[----:B------:R-:W-:Y:S01]  /*6930*/  IMAD R30, R47, R34, RZ ;  /* 0x000000222f1e7224 */ /* 0x000fe200078e02ff */
[----:B------:R-:W-:Y:S01]  /*6940*/  I2IP.S8.S32.SAT R55, R31, R26, RZ ;  /* 0x0000001a1f377239 */ /* 0x000fe200000014ff */
[----:B------:R-:W-:Y:S02]  /*6950*/  IMAD R29, R52, R50, R29 ;  /* 0x00000032341d7224 */ /* 0x000fe400078e021d */
[----:B------:R-:W-:Y:S01]  /*6960*/  IMAD R35, R47, R35, RZ ;  /* 0x000000232f237224 */ /* 0x000fe200078e02ff */
[----:B------:R-:W-:Y:S01]  /*6970*/  I2IP.S8.S32.SAT R78, R25, R24, R55 ;  /* 0x00000018194e7239 */ /* 0x000fe20000001437 */
[-C--:B------:R-:W-:Y:S01]  /*6980*/  IMAD R30, R53, R50.reuse, R30 ;  /* 0x00000032351e7224 */ /* 0x080fe200078e021e */
[----:B------:R-:W-:Y:S01]  /*6990*/  LEA R55, R100, UR49, 0x3 ;  /* 0x0000003164377c11 */ /* 0x000fe2000f8e18ff */
[----:B------:R-:W-:Y:S05]  /*69a0*/  IMAD R35, R54, R50, R35 ;  /* 0x0000003236237224 */ /* 0x000fea00078e0223 */
[----:B------:R-:W-:Y:S04]  /*69b0*/  I2IP.S8.S32.SAT R73, R35, R30, RZ ;  /* 0x0000001e23497239 */ /* 0x000fe800000014ff */
[----:B------:R-:W-:Y:S05]  /*69c0*/  I2IP.S8.S32.SAT R79, R29, R28, R73 ;  /* 0x0000001c1d4f7239 */ /* 0x000fea0000001449 */
[----:B------:R1:W-:Y:S01]  /*69d0*/  STS.128 [R109+0x4210], R76 ;  /* 0x0042104c6d007388 */ /* 0x0003e20000000c00 */
[----:B------:R-:W-:Y:S01]  /*69e0*/  @!PT LDS RZ, [RZ] ;  /* 0x00000000fffff984 */ /* 0x000fe20000000800 */
[----:B------:R-:W-:Y:S01]  /*69f0*/  @!PT LDS RZ, [RZ] ;  /* 0x00000000fffff984 */ /* 0x000fe20000000800 */
[----:B------:R-:W-:Y:S01]  /*6a00*/  @!PT LDS RZ, [RZ] ;  /* 0x00000000fffff984 */ /* 0x000fe20000000800 */
[----:B------:R-:W-:Y:S01]  /*6a10*/  @!PT LDS RZ, [RZ] ;  /* 0x00000000fffff984 */ /* 0x000fe20000000800 */
[----:B------:R2:W-:Y:S07]  /*6a20*/  MEMBAR.ALL.CTA ;  /* 0x0000000000007992 */ /* 0x0005ee0000008000 */
[----:B--2---:R-:W2:Y:S02]  /*6a30*/  FENCE.VIEW.ASYNC.S ;  /* 0x00000000000073c6 */ /* 0x004ea40000000000 */
[----:B--2---:R-:W-:Y:S06]  /*6a40*/  BAR.SYNC.DEFER_BLOCKING 0x1, 0x80 ;  /* 0x0042000000007b1d */ /* 0x004fec0000010000 */
[----:B------:R-:W-:Y:S05]  /*6a50*/  @P0 BRA `(.L_x_106) ;  /* 0x0000000000280947 */ /* 0x000fea0003800000 */
[----:B------:R-:W-:Y:S02]  /*6a60*/  UIADD3 UR4, UPT, UPT, UR49, 0x4200, URZ ;  /* 0x0000420031047890 */ /* 0x000fe4000fffe0ff */
[----:B------:R-:W-:Y:S01]  /*6a70*/  UIADD3 UR6, UP0, UPT, UR52, 0x680, URZ ;  /* 0x0000068034067890 */ /* 0x000fe2000ff1e0ff */
[----:B------:R-:W-:Y:S03]  /*6a80*/  UMOV UR43, UR36 ;  /* 0x00000024002b7c82 */ /* 0x000fe60008000000 */
[----:B------:R-:W-:Y:S01]  /*6a90*/  MOV R104, UR4 ;  /* 0x0000000400687c02 */ /* 0x000fe20008000f00 */
[----:B------:R-:W-:Y:S03]  /*6aa0*/  UIADD3.X UR7, UPT, UPT, URZ, UR53, URZ, UP0, !UPT ;  /* 0x00000035ff077290 */ /* 0x000fe600087fe4ff */
[----:B------:R-:W-:Y:S11]  /*6ab0*/  R2UR UR40, R104 ;  /* 0x00000000682872ca */ /* 0x000ff600000e0000 */
[----:B------:R-:W-:Y:S02]  /*6ac0*/  @!UPT UIADD3 URZ, UPT, UPT, URZ, URZ, URZ ;  /* 0x000000fffffff290 */ /* 0x000fe4000fffe0ff */
[----:B------:R2:W-:Y:S01]  /*6ad0*/  UTMASTG.3D [UR40], [UR6] ;  /* 0x00000028060073b5 */ /* 0x0005e20008010000 */
[----:B------:R0:W-:Y:S01]  /*6ae0*/  UTMACMDFLUSH ;  /* 0x00000000000079b7 */ /* 0x0001e20000000000 */
[----:B--2---:R-:W-:Y:S04]  /*6af0*/  DEPBAR.LE SB0, 0x1 ;  /* 0x000080400000791a */ /* 0x004fe80000000000 */
.L_x_106:
[----:B------:R-:W-:Y:S05]  /*6b00*/  BSYNC.RECONVERGENT B0 ;  /* 0x0000000000007941 */ /* 0x000fea0003800200 */
.L_x_105:
[----:B------:R-:W-:Y:S06]  /*6b10*/  BAR.SYNC.DEFER_BLOCKING 0x1, 0x80 ;  /* 0x0042000000007b1d */ /* 0x000fec0000010000 */
[----:B------:R-:W2:Y:S01]  /*6b20*/  @P6 SYNCS.PHASECHK.TRANS64.TRYWAIT P0, [R55+URZ+0xa0], R74 ;  /* 0x0000a04a370065a7 */ /* 0x000ea200080011ff */
[----:B------:R-:W-:Y:S01]  /*6b30*/  BSSY B1, `(.L_x_107) ;  /* 0x000001f000017945 */ /* 0x000fe20003800000 */
[----:B--2---:R-:W-:Y:S03]  /*6b40*/  @P6 SEL R64, RZ, 0x1, !P0 ;  /* 0x00000001ff406807 */ /* 0x004fe60004000000 */
[----:B------:R-:W-:Y:S05]  /*6b50*/  @!P6 BRA `(.L_x_108) ;  /* 0x000000000070e947 */ /* 0x000fea0003800000 */
[----:B------:R-:W-:Y:S01]  /*6b60*/  ISETP.NE.AND P1, PT, R65, RZ, PT ;  /* 0x000000ff4100720c */ /* 0x000fe20003f25270 */
[----:B------:R-:W-:Y:S01]  /*6b70*/  BSSY B0, `(.L_x_109) ;  /* 0x0000008000007945 */ /* 0x000fe20003800000 */
[----:B------:R-:W-:Y:S11]  /*6b80*/  ISETP.NE.AND P0, PT, R64, RZ, PT ;  /* 0x000000ff4000720c */ /* 0x000ff60003f05270 */
[----:B------:R-:W-:Y:S04]  /*6b90*/  @P1 IMAD R3, R100, 0x1000, R67 ;  /* 0x0000100064031824 */ /* 0x000fe800078e0243 */
[----:B------:R-:W-:Y:S01]  /*6ba0*/  @P1 IMAD.IADD R2, R66, 0x1, R3 ;  /* 0x0000000142021824 */ /* 0x000fe200078e0203 */
[----:B------:R-:W-:Y:S06]  /*6bb0*/  @P0 BRA `(.L_x_110) ;  /* 0x00000000000c0947 */ /* 0x000fec0003800000 */
[----:B------:R-:W-:Y:S04]  /*6bc0*/  SHF.L.U32 R0, R99, 0x1f, RZ ;  /* 0x0000001f63007819 */ /* 0x000fe800000006ff */
[----:B------:R-:W2:Y:S02]  /*6bd0*/  SYNCS.PHASECHK.TRANS64.TRYWAIT P0, [R55+URZ+0xa0], R0 ;  /* 0x0000a000370075a7 */ /* 0x000ea400080011ff */
[----:B--2---:R-:W-:Y:S05]  /*6be0*/  @!P0 BRA `(.L_x_111) ;  /* 0x0000003400648947 */ /* 0x004fea0003800000 */
.L_x_110:
[----:B------:R-:W-:Y:S05]  /*6bf0*/  BSYNC B0 ;  /* 0x0000000000007941 */ /* 0x000fea0003800000 */
.L_x_109:
[----:B------:R-:W-:Y:S01]  /*6c00*/  ISETP.NE.AND P0, PT, R65, RZ, PT ;  /* 0x000000ff4100720c */ /* 0x000fe20003f05270 */
[----:B--2---:R-:W-:Y:S02]  /*6c10*/  VIADD R55, R55, 0xc0 ;  /* 0x000000c037377836 */ /* 0x004fe40000000000 */
[----:B------:R-:W-:Y:S02]  /*6c20*/  IMAD.U32 R0, RZ, RZ, UR37 ;  /* 0x00000025ff007e24 */ /* 0x000fe4000f8e00ff */
[----:B------:R-:W-:Y:S03]  /*6c30*/  VIADD R100, R100, 0x1 ;  /* 0x0000000164647836 */ /* 0x000fe60000000000 */
[----:B------:R-:W-:Y:S05]  /*6c40*/  PRMT R0, R0, 0x654, R55 ;  /* 0x0000065400007816 */ /* 0x000fea0000000037 */
[----:B------:R2:W3:Y:S04]  /*6c50*/  @P0 LDS.128 R56, [R3+0x200] ;  /* 0x0002000003380984 */ /* 0x0004e80000000c00 */
[----:B------:R2:W4:Y:S01]  /*6c60*/  @P0 LDS.128 R60, [R2+0x210] ;  /* 0x00021000023c0984 */ /* 0x0005220000000c00 */
        /* <DEDUP_REMOVED lines=10> */
[----:B--23--:R-:W-:Y:S02]  /*6d10*/  LOP3.LUT R99, R99, R0, RZ, 0x3c, !PT ;  /* 0x0000000063637212 */ /* 0x00cfe400078e3cff */
.L_x_108:
[----:B------:R-:W-:Y:S05]  /*6d20*/  BSYNC B1 ;  /* 0x0000000000017941 */ /* 0x000fea0003800000 */
.L_x_107:
[----:B------:R-:W-:Y:S05]  /*6d30*/  VIADD R3, R48, 0x40 ;  /* 0x0000004030037836 */ /* 0x000fea0000000000 */
[----:B------:R-:W-:Y:S04]  /*6d40*/  SHF.R.U32.HI R3, RZ, 0x15, R3 ;  /* 0x00000015ff037819 */ /* 0x000fe80000011603 */
[----:B------:R-:W-:Y:S11]  /*6d50*/  LOP3.LUT P0, RZ, R3, 0x3, R96, 0x48, !PT ;  /* 0x0000000303ff7812 */ /* 0x000ff60007804860 */
[----:B------:R-:W-:Y:S02]  /*6d60*/  @!UPT UIADD3 URZ, UPT, UPT, URZ, URZ, URZ ;  /* 0x000000fffffff290 */ /* 0x000fe4000fffe0ff */
[----:B------:R-:W-:Y:S05]  /*6d70*/  @!P0 BRA `(.L_x_112) ;  /* 0x0000000000408947 */ /* 0x000fea0003800000 */
[----:B------:R-:W2:Y:S01]  /*6d80*/  LDCU.64 UR8, c[0x4][0x78] ;  /* 0x01000f00ff0877ac */ /* 0x000ea20008000a00 */
[----:B------:R-:W-:Y:S01]  /*6d90*/  MOV R3, 0x0 ;  /* 0x0000000000037802 */ /* 0x000fe20000000f00 */
[----:B------:R-:W-:Y:S02]  /*6da0*/  HFMA2 R12, -RZ, RZ, 0, 5.9604644775390625e-08 ;  /* 0x00000001ff0c7431 */ /* 0x000fe400000001ff */
[----:B------:R-:W-:Y:S02]  /*6db0*/  IMAD.MOV.U32 R8, RZ, RZ, 0x192 ;  /* 0x00000192ff087424 */ /* 0x000fe400078e00ff */
[----:B------:R-:W-:Y:S01]  /*6dc0*/  IMAD.MOV.U32 R13, RZ, RZ, RZ ;  /* 0x000000ffff0d7224 */ /* 0x000fe200078e00ff */
[----:B------:R-:W3:Y:S01]  /*6dd0*/  LDCU.64 UR6, c[0x4][0x80] ;  /* 0x01001000ff0677ac */ /* 0x000ee20008000a00 */
[----:B------:R-:W1:Y:S01]  /*6de0*/  LDC.64 R2, c[0x4][R3] ;  /* 0x0100000003027b82 */ /* 0x000e620000000a00 */
[----:B------:R-:W5:Y:S01]  /*6df0*/  LDCU.64 UR4, c[0x4][0x18] ;  /* 0x01000300ff0477ac */ /* 0x000f620008000a00 */
[----:B--2---:R-:W-:Y:S01]  /*6e00*/  MOV R5, UR9 ;  /* 0x0000000900057c02 */ /* 0x004fe20008000f00 */
[----:B------:R-:W-:Y:S01]  /*6e10*/  IMAD.U32 R4, RZ, RZ, UR8 ;  /* 0x00000008ff047e24 */ /* 0x000fe2000f8e00ff */
[----:B---3--:R-:W-:Y:S01]  /*6e20*/  MOV R7, UR7 ;  /* 0x0000000700077c02 */ /* 0x008fe20008000f00 */
[----:B------:R-:W-:Y:S01]  /*6e30*/  IMAD.U32 R6, RZ, RZ, UR6 ;  /* 0x00000006ff067e24 */ /* 0x000fe2000f8e00ff */
[----:B-----5:R-:W-:Y:S01]  /*6e40*/  MOV R11, UR5 ;  /* 0x00000005000b7c02 */ /* 0x020fe20008000f00 */
[----:B------:R-:W-:Y:S02]  /*6e50*/  IMAD.U32 R10, RZ, RZ, UR4 ;  /* 0x00000004ff0a7e24 */ /* 0x000fe4000f8e00ff */
[----:B------:R-:W-:Y:S07]  /*6e60*/  LEPC R20, `(.L_x_112) ;  /* 0x000000001014794e */ /* 0x000fee0000000000 */
[----:B-1--4-:R-:W-:Y:S05]  /*6e70*/  CALL.ABS.NOINC R2 ;  /* 0x0000000002007343 */ /* 0x012fea0003c00000 */
.L_x_112:
[----:B------:R-:W-:Y:S01]  /*6e80*/  SHF.L.U32 R51, R56, 0x10, RZ ;  /* 0x0000001038337819 */ /* 0x000fe200000006ff */
[----:B------:R-:W-:Y:S05]  /*6e90*/  WARPSYNC.ALL ;  /* 0x0000000000007948 */ /* 0x000fea0003800000 */
[----:B------:R-:W-:Y:S01]  /*6ea0*/  R2UR UR4, R48 ;  /* 0x00000000300472ca */ /* 0x000fe200000e0000 */
[----:B------:R-:W-:Y:S01]  /*6eb0*/  BSSY.RECONVERGENT B0, `(.L_x_113) ;  /* 0x0000099000007945 */ /* 0x000fe20003800200 */
[C---:B------:R-:W-:Y:S02]  /*6ec0*/  PRMT R49, R56.reuse, 0x8880, RZ ;  /* 0x0000888038317816 */ /* 0x040fe400000000ff */
[----:B------:R-:W-:Y:S02]  /*6ed0*/  SHF.R.S32.HI R51, RZ, 0x18, R51 ;  /* 0x00000018ff337819 */ /* 0x000fe40000011433 */
[----:B------:R-:W-:Y:S02]  /*6ee0*/  SHF.L.U32 R52, R56, 0x8, RZ ;  /* 0x0000000838347819 */ /* 0x000fe400000006ff */
[----:B------:R-:W-:Y:S02]  /*6ef0*/  SHF.L.U32 R53, R57, 0x8, RZ ;  /* 0x0000000839357819 */ /* 0x000fe400000006ff */
[----:B------:R-:W-:Y:S02]  /*6f00*/  SHF.R.S32.HI R54, RZ, 0x18, R58 ;  /* 0x00000018ff367819 */ /* 0x000fe4000001143a */
[----:B------:R-:W-:Y:S01]  /*6f10*/  SHF.R.S32.HI R53, RZ, 0x18, R53 ;  /* 0x00000018ff357819 */ /* 0x000fe20000011435 */
[----:B------:R-:W-:Y:S01]  /*6f20*/  LDTM.16dp32bit_t0_t15.x32 R4, tmem[UR4+0x40] ;  /* 0x00004004000479ee */ /* 0x000fe20008a80000 */
[----:B------:R-:W2:Y:S01]  /*6f30*/  LDTM.16dp32bit_t16_t31.x32 R4, tmem[UR4+0x60] ;  /* 0x00006004000479ee */ /* 0x000ea20008aa0000 */
[----:B----4-:R-:W-:Y:S02]  /*6f40*/  SHF.L.U32 R55, R62, 0x8, RZ ;  /* 0x000000083e377819 */ /* 0x010fe400000006ff */
[----:B------:R-:W-:Y:S02]  /*6f50*/  ISETP.NE.AND P0, PT, R105, RZ, PT ;  /* 0x000000ff6900720c */ /* 0x000fe40003f05270 */
[----:B------:R-:W-:Y:S02]  /*6f60*/  SHF.R.S32.HI R55, RZ, 0x18, R55 ;  /* 0x00000018ff377819 */ /* 0x000fe40000011437 */
[----:B------:R-:W-:Y:S01]  /*6f70*/  ISETP.NE.AND P6, PT, R72, RZ, PT ;  /* 0x000000ff4800720c */ /* 0x000fe20003fc5270 */
[C---:B--2---:R-:W-:Y:S02]  /*6f80*/  IMAD R0, R47.reuse, R4, RZ ;  /* 0x000000042f007224 */ /* 0x044fe400078e02ff */
        /* <DEDUP_REMOVED lines=12> */
[C---:B------:R-:W-:Y:S01]  /*7050*/  IMAD R4, R47.reuse, R8, RZ ;  /* 0x000000082f047224 */ /* 0x040fe200078e02ff */
[----:B------:R-:W-:Y:S01]  /*7060*/  SHF.L.U32 R52, R58, 0x10, RZ ;  /* 0x000000103a347819 */ /* 0x000fe200000006ff */
[----:B------:R-:W-:Y:S01]  /*7070*/  IMAD R5, R47, R9, RZ ;  /* 0x000000092f057224 */ /* 0x000fe200078e02ff */
[----:B-1----:R-:W-:Y:S01]  /*7080*/  I2IP.S8.S32.SAT R69, R7, R3, RZ ;  /* 0x0000000307457239 */ /* 0x002fe200000014ff */
[----:B------:R-:W-:Y:S01]  /*7090*/  IMAD R6, R47, R10, RZ ;  /* 0x0000000a2f067224 */ /* 0x000fe200078e02ff */
[----:B------:R-:W-:Y:S01]  /*70a0*/  SHF.R.S32.HI R52, RZ, 0x18, R52 ;  /* 0x00000018ff347819 */ /* 0x000fe20000011434 */
[----:B------:R-:W-:Y:S01]  /*70b0*/  IMAD R4, R49, R50, R4 ;  /* 0x0000003231047224 */ /* 0x000fe200078e0204 */
[----:B------:R-:W-:Y:S01]  /*70c0*/  I2IP.S8.S32.SAT R68, R2, R0, R69 ;  /* 0x0000000002447239 */ /* 0x000fe20000001445 */
[-C--:B------:R-:W-:Y:S01]  /*70d0*/  IMAD R5, R51, R50.reuse, R5 ;  /* 0x0000003233057224 */ /* 0x080fe200078e0205 */
[----:B------:R-:W-:Y:S01]  /*70e0*/  SHF.R.S32.HI R49, RZ, 0x18, R57 ;  /* 0x00000018ff317819 */ /* 0x000fe20000011439 */
[----:B------:R-:W-:Y:S01]  /*70f0*/  IMAD R11, R47, R11, RZ ;  /* 0x0000000b2f0b7224 */ /* 0x000fe200078e02ff */
[C---:B------:R-:W-:Y:S01]  /*7100*/  PRMT R51, R58.reuse, 0x8880, RZ ;  /* 0x000088803a337816 */ /* 0x040fe200000000ff */
[----:B------:R-:W-:Y:S01]  /*7110*/  IMAD R6, R53, R50, R6 ;  /* 0x0000003235067224 */ /* 0x000fe200078e0206 */
[----:B------:R-:W-:Y:S01]  /*7120*/  SHF.L.U32 R53, R58, 0x8, RZ ;  /* 0x000000083a357819 */ /* 0x000fe200000006ff */
[C---:B------:R-:W-:Y:S02]  /*7130*/  IMAD R8, R47.reuse, R12, RZ ;  /* 0x0000000c2f087224 */ /* 0x040fe400078e02ff */
[----:B------:R-:W-:Y:S01]  /*7140*/  IMAD R9, R47, R13, RZ ;  /* 0x0000000d2f097224 */ /* 0x000fe200078e02ff */
[----:B------:R-:W-:Y:S01]  /*7150*/  SHF.R.S32.HI R53, RZ, 0x18, R53 ;  /* 0x00000018ff357819 */ /* 0x000fe20000011435 */
[----:B------:R-:W-:Y:S01]  /*7160*/  IMAD R11, R49, R50, R11 ;  /* 0x00000032310b7224 */ /* 0x000fe200078e020b */
[----:B------:R-:W-:Y:S01]  /*7170*/  PRMT R49, R59, 0x8880, RZ ;  /* 0x000088803b317816 */ /* 0x000fe200000000ff */
[----:B------:R-:W-:Y:S02]  /*7180*/  IMAD R10, R47, R14, RZ ;  /* 0x0000000e2f0a7224 */ /* 0x000fe400078e02ff */
[----:B------:R-:W-:Y:S01]  /*7190*/  IMAD R8, R51, R50, R8 ;  /* 0x0000003233087224 */ /* 0x000fe200078e0208 */
[----:B------:R-:W-:Y:S01]  /*71a0*/  I2IP.S8.S32.SAT R70, R11, R6, RZ ;  /* 0x000000060b467239 */ /* 0x000fe200000014ff */
[-C--:B------:R-:W-:Y:S01]  /*71b0*/  IMAD R9, R52, R50.reuse, R9 ;  /* 0x0000003234097224 */ /* 0x080fe200078e0209 */
[----:B------:R-:W-:Y:S01]  /*71c0*/  SHF.L.U32 R51, R59, 0x10, RZ ;  /* 0x000000103b337819 */ /* 0x000fe200000006ff */
[----:B------:R-:W-:Y:S01]  /*71d0*/  IMAD R10, R53, R50, R10 ;  /* 0x00000032350a7224 */ /* 0x000fe200078e020a */
[----:B------:R-:W-:Y:S01]  /*71e0*/  I2IP.S8.S32.SAT R69, R5, R4, R70 ;  /* 0x0000000405457239 */ /* 0x000fe20000001446 */
[----:B------:R-:W-:Y:S01]  /*71f0*/  IMAD R15, R47, R15, RZ ;  /* 0x0000000f2f0f7224 */ /* 0x000fe200078e02ff */
[----:B------:R-:W-:Y:S01]  /*7200*/  SHF.R.S32.HI R51, RZ, 0x18, R51 ;  /* 0x00000018ff337819 */ /* 0x000fe20000011433 */
[----:B------:R-:W-:Y:S01]  /*7210*/  IMAD.SHL.U32 R53, R59, 0x100, RZ ;  /* 0x000001003b357824 */ /* 0x000fe200078e00ff */
[----:B------:R-:W-:Y:S01]  /*7220*/  SHF.R.S32.HI R52, RZ, 0x18, R59 ;  /* 0x00000018ff347819 */ /* 0x000fe2000001143b */
[C---:B------:R-:W-:Y:S02]  /*7230*/  IMAD R12, R47.reuse, R16, RZ ;  /* 0x000000102f0c7224 */ /* 0x040fe400078e02ff */
[----:B------:R-:W-:Y:S01]  /*7240*/  IMAD R13, R47, R17, RZ ;  /* 0x000000112f0d7224 */ /* 0x000fe200078e02ff */
[----:B------:R-:W-:Y:S01]  /*7250*/  SHF.R.S32.HI R53, RZ, 0x18, R53 ;  /* 0x00000018ff357819 */ /* 0x000fe20000011435 */
[----:B------:R-:W-:Y:S01]  /*7260*/  IMAD R15, R54, R50, R15 ;  /* 0x00000032360f7224 */ /* 0x000fe200078e020f */
[----:B------:R-:W-:Y:S01]  /*7270*/  SHF.L.U32 R54, R61, 0x10, RZ ;  /* 0x000000103d367819 */ /* 0x000fe200000006ff */
[----:B------:R-:W-:Y:S02]  /*7280*/  IMAD R14, R47, R18, RZ ;  /* 0x000000122f0e7224 */ /* 0x000fe400078e02ff */
[----:B------:R-:W-:Y:S01]  /*7290*/  IMAD R12, R49, R50, R12 ;  /* 0x00000032310c7224 */ /* 0x000fe200078e020c */
[----:B------:R-:W-:Y:S01]  /*72a0*/  I2IP.S8.S32.SAT R71, R15, R10, RZ ;  /* 0x0000000a0f477239 */ /* 0x000fe200000014ff */
[----:B------:R-:W-:Y:S01]  /*72b0*/  IMAD R19, R47, R19, RZ ;  /* 0x000000132f137224 */ /* 0x000fe200078e02ff */
[----:B------:R-:W-:Y:S01]  /*72c0*/  PRMT R49, R60, 0x8880, RZ ;  /* 0x000088803c317816 */ /* 0x000fe200000000ff */
[----:B------:R-:W-:Y:S01]  /*72d0*/  IMAD R13, R51, R50, R13 ;  /* 0x00000032330d7224 */ /* 0x000fe200078e020d */
[----:B------:R-:W-:Y:S01]  /*72e0*/  I2IP.S8.S32.SAT R70, R9, R8, R71 ;  /* 0x0000000809467239 */ /* 0x000fe20000001447 */
[----:B------:R-:W-:Y:S01]  /*72f0*/  IMAD R16, R47, R20, RZ ;  /* 0x000000142f107224 */ /* 0x000fe200078e02ff */
[----:B------:R-:W-:Y:S01]  /*7300*/  SHF.R.S32.HI R54, RZ, 0x18, R54 ;  /* 0x00000018ff367819 */ /* 0x000fe20000011436 */
[-C--:B------:R-:W-:Y:S01]  /*7310*/  IMAD R14, R53, R50.reuse, R14 ;  /* 0x00000032350e7224 */ /* 0x080fe200078e020e */
[----:B------:R-:W-:Y:S01]  /*7320*/  PRMT R53, R61, 0x8880, RZ ;  /* 0x000088803d357816 */ /* 0x000fe200000000ff */
[-C--:B------:R-:W-:Y:S01]  /*7330*/  IMAD R19, R52, R50.reuse, R19 ;  /* 0x0000003234137224 */ /* 0x080fe200078e0213 */
[----:B------:R-:W-:Y:S01]  /*7340*/  SHF.R.S32.HI R52, RZ, 0x18, R60 ;  /* 0x00000018ff347819 */ /* 0x000fe2000001143c */
[----:B------:R-:W-:Y:S01]  /*7350*/  IMAD R16, R49, R50, R16 ;  /* 0x0000003231107224 */ /* 0x000fe200078e0210 */
[C---:B------:R-:W-:Y:S01]  /*7360*/  SHF.L.U32 R49, R60.reuse, 0x10, RZ ;  /* 0x000000103c317819 */ /* 0x040fe200000006ff */
[C---:B------:R-:W-:Y:S01]  /*7370*/  IMAD R17, R47.reuse, R21, RZ ;  /* 0x000000152f117224 */ /* 0x040fe200078e02ff */
[----:B------:R-:W-:Y:S01]  /*7380*/  SHF.L.U32 R51, R60, 0x8, RZ ;  /* 0x000000083c337819 */ /* 0x000fe200000006ff */
[C---:B------:R-:W-:Y:S01]  /*7390*/  IMAD R18, R47.reuse, R22, RZ ;  /* 0x000000162f127224 */ /* 0x040fe200078e02ff */
[----:B------:R-:W-:Y:S01]  /*73a0*/  SHF.R.S32.HI R49, RZ, 0x18, R49 ;  /* 0x00000018ff317819 */ /* 0x000fe20000011431 */
[C---:B------:R-:W-:Y:S01]  /*73b0*/  IMAD R23, R47.reuse, R23, RZ ;  /* 0x000000172f177224 */ /* 0x040fe200078e02ff */
[----:B------:R-:W-:Y:S01]  /*73c0*/  SHF.R.S32.HI R51, RZ, 0x18, R51 ;  /* 0x00000018ff337819 */ /* 0x000fe20000011433 */
[----:B------:R-:W-:Y:S01]  /*73d0*/  IMAD R20, R47, R24, RZ ;  /* 0x000000182f147224 */ /* 0x000fe200078e02ff */
[----:B------:R-:W-:Y:S01]  /*73e0*/  I2IP.S8.S32.SAT R71, R19, R14, RZ ;  /* 0x0000000e13477239 */ /* 0x000fe200000014ff */
[----:B------:R-:W-:Y:S02]  /*73f0*/  IMAD R17, R49, R50, R17 ;  /* 0x0000003231117224 */ /* 0x000fe400078e0211 */
[----:B------:R-:W-:Y:S01]  /*7400*/  IMAD.SHL.U32 R49, R61, 0x100, RZ ;  /* 0x000001003d317824 */ /* 0x000fe200078e00ff */
[----:B------:R-:W-:Y:S01]  /*7410*/  I2IP.S8.S32.SAT R71, R13, R12, R71 ;  /* 0x0000000c0d477239 */ /* 0x000fe20000001447 */
[-C--:B------:R-:W-:Y:S01]  /*7420*/  IMAD R18, R51, R50.reuse, R18 ;  /* 0x0000003233127224 */ /* 0x080fe200078e0212 */
[----:B------:R-:W-:Y:S01]  /*7430*/  SHF.R.S32.HI R51, RZ, 0x18, R61 ;  /* 0x00000018ff337819 */ /* 0x000fe2000001143d */
[C---:B------:R-:W-:Y:S01]  /*7440*/  IMAD R21, R47.reuse, R25, RZ ;  /* 0x000000192f157224 */ /* 0x040fe200078e02ff */
[----:B------:R-:W-:Y:S01]  /*7450*/  SHF.R.S32.HI R49, RZ, 0x18, R49 ;  /* 0x00000018ff317819 */ /* 0x000fe20000011431 */
[----:B------:R-:W-:Y:S01]  /*7460*/  IMAD R23, R52, R50, R23 ;  /* 0x0000003234177224 */ /* 0x000fe200078e0217 */
[----:B------:R1:W-:Y:S01]  /*7470*/  STS.128 [R95+UR49+0x5200], R68 ;  /* 0x005200445f007988 */ /* 0x0003e20008000c31 */
[----:B------:R-:W-:Y:S01]  /*7480*/  IMAD R22, R47, R26, RZ ;  /* 0x0000001a2f167224 */ /* 0x000fe200078e02ff */
[C---:B------:R-:W-:Y:S01]  /*7490*/  SHF.L.U32 R52, R62.reuse, 0x10, RZ ;  /* 0x000000103e347819 */ /* 0x040fe200000006ff */
        /* <DEDUP_REMOVED lines=9> */
[----:B------:R-:W-:Y:S01]  /*7530*/  SHF.R.S32.HI R49, RZ, 0x18, R62 ;  /* 0x00000018ff317819 */ /* 0x000fe2000001143e */
[----:B------:R-:W-:Y:S01]  /*7540*/  IMAD R25, R47, R29, RZ ;  /* 0x0000001d2f197224 */ /* 0x000fe200078e02ff */
[----:B------:R-:W-:Y:S01]  /*7550*/  SHF.R.S32.HI R54, RZ, 0x18, R63 ;  /* 0x00000018ff367819 */ /* 0x000fe2000001143f */
[-C--:B------:R-:W-:Y:S01]  /*7560*/  IMAD R27, R51, R50.reuse, R27 ;  /* 0x00000032331b7224 */ /* 0x080fe200078e021b */
[----:B------:R-:W-:Y:S01]  /*7570*/  PRMT R51, R63, 0x8880, RZ ;  /* 0x000088803f337816 */ /* 0x000fe200000000ff */
[----:B------:R-:W-:Y:S01]  /*7580*/  IMAD R24, R53, R50, R24 ;  /* 0x0000003235187224 */ /* 0x000fe200078e0218 */
[----:B------:R-:W-:Y:S01]  /*7590*/  SHF.L.U32 R53, R63, 0x8, RZ ;  /* 0x000000083f357819 */ /* 0x000fe200000006ff */
[----:B------:R-:W-:Y:S01]  /*75a0*/  IMAD R26, R47, R30, RZ ;  /* 0x0000001e2f1a7224 */ /* 0x000fe200078e02ff */
[----:B------:R-:W-:Y:S01]  /*75b0*/  I2IP.S8.S32.SAT R73, R27, R22, RZ ;  /* 0x000000161b497239 */ /* 0x000fe200000014ff */
[----:B------:R-:W-:Y:S01]  /*75c0*/  IMAD R25, R52, R50, R25 ;  /* 0x0000003234197224 */ /* 0x000fe200078e0219 */
[----:B------:R-:W-:Y:S01]  /*75d0*/  SHF.L.U32 R52, R63, 0x10, RZ ;  /* 0x000000103f347819 */ /* 0x000fe200000006ff */
[C---:B------:R-:W-:Y:S01]  /*75e0*/  IMAD R31, R47.reuse, R31, RZ ;  /* 0x0000001f2f1f7224 */ /* 0x040fe200078e02ff */
[----:B------:R-:W-:Y:S01]  /*75f0*/  SHF.R.S32.HI R53, RZ, 0x18, R53 ;  /* 0x00000018ff357819 */ /* 0x000fe20000011435 */
[----:B------:R-:W-:Y:S01]  /*7600*/  IMAD R28, R47, R32, RZ ;  /* 0x000000202f1c7224 */ /* 0x000fe200078e02ff */
[----:B------:R-:W-:Y:S01]  /*7610*/  SHF.R.S32.HI R52, RZ, 0x18, R52 ;  /* 0x00000018ff347819 */ /* 0x000fe20000011434 */
[----:B------:R-:W-:Y:S01]  /*7620*/  IMAD R26, R55, R50, R26 ;  /* 0x00000032371a7224 */ /* 0x000fe200078e021a */
[----:B------:R-:W-:Y:S01]  /*7630*/  I2IP.S8.S32.SAT R77, R21, R20, R73 ;  /* 0x00000014154d7239 */ /* 0x000fe20000001449 */
[----:B------:R-:W-:Y:S01]  /*7640*/  IMAD R29, R47, R33, RZ ;  /* 0x000000212f1d7224 */ /* 0x000fe200078e02ff */
[----:B------:R-:W-:Y:S01]  /*7650*/  LEA R73, R100, UR49, 0x3 ;  /* 0x0000003164497c11 */ /* 0x000fe2000f8e18ff */
        /* <DEDUP_REMOVED lines=8> */
[----:B------:R-:W-:Y:S01]  /*76e0*/  @P6 SHF.L.U32 R74, R99, 0x1f, RZ ;  /* 0x0000001f634a6819 */ /* 0x000fe200000006ff */
        /* <DEDUP_REMOVED lines=12> */
[----:B------:R-:W-:Y:S02]  /*77b0*/  UIADD3 UR8, UP0, UPT, UR52, 0x680, URZ ;  /* 0x0000068034087890 */ /* 0x000fe4000ff1e0ff */
[----:B------:R-:W-:Y:S02]  /*77c0*/  UIADD3 UR5, UPT, UPT, UR41, 0x40, URZ ;  /* 0x0000004029057890 */ /* 0x000fe4000fffe0ff */
[----:B------:R-:W-:Y:S02]  /*77d0*/  UIADD3 UR4, UPT, UPT, UR49, 0x5200, URZ ;  /* 0x0000520031047890 */ /* 0x000fe4000fffe0ff */
[----:B------:R-:W-:Y:S01]  /*77e0*/  UIADD3.X UR9, UPT, UPT, URZ, UR53, URZ, UP0, !UPT ;  /* 0x00000035ff097290 */ /* 0x000fe200087fe4ff */
[----:B------:R-:W-:Y:S01]  /*77f0*/  UMOV UR6, UR42 ;  /* 0x0000002a00067c82 */ /* 0x000fe20008000000 */
[----:B------:R-:W-:Y:S07]  /*7800*/  UMOV UR7, UR36 ;  /* 0x0000002400077c82 */ /* 0x000fee0008000000 */
[----:B------:R2:W-:Y:S01]  /*7810*/  UTMASTG.3D [UR4], [UR8] ;  /* 0x00000004080073b5 */ /* 0x0005e20008010000 */
[----:B------:R0:W-:Y:S01]  /*7820*/  UTMACMDFLUSH ;  /* 0x00000000000079b7 */ /* 0x0001e20000000000 */
[----:B--2---:R-:W-:Y:S04]  /*7830*/  DEPBAR.LE SB0, 0x1 ;  /* 0x000080400000791a */ /* 0x004fe80000000000 */
.L_x_114:
[----:B------:R-:W-:Y:S05]  /*7840*/  BSYNC.RECONVERGENT B0 ;  /* 0x0000000000007941 */ /* 0x000fea0003800200 */
.L_x_113:
        /* <DEDUP_REMOVED lines=14> */
.L_x_118:
[----:B------:R-:W-:Y:S05]  /*7930*/  BSYNC B0 ;  /* 0x0000000000007941 */ /* 0x000fea0003800000 */
.L_x_117:
        /* <DEDUP_REMOVED lines=18> */
.L_x_116:
[----:B------:R-:W-:Y:S05]  /*7a60*/  BSYNC B1 ;  /* 0x0000000000017941 */ /* 0x000fea0003800000 */
.L_x_115:
        /* <DEDUP_REMOVED lines=21> */
.L_x_120:
        /* <DEDUP_REMOVED lines=8> */
[----:B------:R-:W-:Y:S02]  /*7c40*/  ISETP.NE.AND P6, PT, R72, RZ, PT ;  /* 0x000000ff4800720c */ /* 0x000fe40003fc5270 */
[----:B------:R-:W-:Y:S01]  /*7c50*/  SHF.R.S32.HI R53, RZ, 0x18, R53 ;  /* 0x00000018ff357819 */ /* 0x000fe20000011435 */
[----:B------:R-:W-:Y:S01]  /*7c60*/  LDTM.16dp32bit_t0_t15.x32 R4, tmem[UR4+0x80] ;  /* 0x00008004000479ee */ /* 0x000fe20008a80000 */
[----:B------:R-:W2:Y:S01]  /*7c70*/  LDTM.16dp32bit_t16_t31.x32 R4, tmem[UR4+0xa0] ;  /* 0x0000a004000479ee */ /* 0x000ea20008aa0000 */
[----:B------:R-:W-:Y:S02]  /*7c80*/  SHF.R.S32.HI R54, RZ, 0x18, R58 ;  /* 0x00000018ff367819 */ /* 0x000fe4000001143a */
[----:B----4-:R-:W-:Y:S02]  /*7c90*/  SHF.L.U32 R55, R62, 0x8, RZ ;  /* 0x000000083e377819 */ /* 0x010fe400000006ff */
[----:B------:R-:W-:Y:S02]  /*7ca0*/  ISETP.NE.AND P0, PT, R105, RZ, PT ;  /* 0x000000ff6900720c */ /* 0x000fe40003f05270 */
[----:B------:R-:W-:Y:S01]  /*7cb0*/  SHF.R.S32.HI R55, RZ, 0x18, R55 ;  /* 0x00000018ff377819 */ /* 0x000fe20000011437 */
        /* <DEDUP_REMOVED lines=132> */
[----:B------:R-:W-:Y:S02]  /*8500*/  UIADD3 UR8, UP0, UPT, UR52, 0x680, URZ ;  /* 0x0000068034087890 */ /* 0x000fe4000ff1e0ff */
[----:B------:R-:W-:Y:S02]  /*8510*/  UIADD3 UR5, UPT, UPT, UR41, 0x80, URZ ;  /* 0x0000008029057890 */ /* 0x000fe4000fffe0ff */
[----:B------:R-:W-:Y:S01]  /*8520*/  MOV R104, UR10 ;  /* 0x0000000a00687c02 */ /* 0x000fe20008000f00 */
[----:B------:R-:W-:Y:S01]  /*8530*/  UIADD3.X UR9, UPT, UPT, URZ, UR53, URZ, UP0, !UPT ;  /* 0x00000035ff097290 */ /* 0x000fe200087fe4ff */
[----:B------:R-:W-:Y:S02]  /*8540*/  UMOV UR6, UR42 ;  /* 0x0000002a00067c82 */ /* 0x000fe40008000000 */
[----:B------:R-:W-:Y:S01]  /*8550*/  R2UR UR4, R104 ;  /* 0x00000000680472ca */ /* 0x000fe200000e0000 */
[----:B------:R-:W-:Y:S11]  /*8560*/  UMOV UR7, UR36 ;  /* 0x0000002400077c82 */ /* 0x000ff60008000000 */
[----:B------:R-:W-:Y:S01]  /*8570*/  @!UPT UIADD3 URZ, UPT, UPT, URZ, URZ, URZ ;  /* 0x000000fffffff290 */ /* 0x000fe2000fffe0ff */
[----:B------:R2:W-:Y:S01]  /*8580*/  UTMASTG.3D [UR4], [UR8] ;  /* 0x00000004080073b5 */ /* 0x0005e20008010000 */
[----:B------:R0:W-:Y:S01]  /*8590*/  UTMACMDFLUSH ;  /* 0x00000000000079b7 */ /* 0x0001e20000000000 */
[----:B--2---:R-:W-:Y:S04]  /*85a0*/  DEPBAR.LE SB0, 0x1 ;  /* 0x000080400000791a */ /* 0x004fe80000000000 */
.L_x_122:
[----:B------:R-:W-:Y:S05]  /*85b0*/  BSYNC.RECONVERGENT B0 ;  /* 0x0000000000007941 */ /* 0x000fea0003800200 */
.L_x_121:
        /* <DEDUP_REMOVED lines=14> */
.L_x_126:
[----:B------:R-:W-:Y:S05]  /*86a0*/  BSYNC B0 ;  /* 0x0000000000007941 */ /* 0x000fea0003800000 */
.L_x_125:
        /* <DEDUP_REMOVED lines=18> */
.L_x_124:
[----:B------:R-:W-:Y:S05]  /*87d0*/  BSYNC B1 ;  /* 0x0000000000017941 */ /* 0x000fea0003800000 */
.L_x_123:
        /* <DEDUP_REMOVED lines=21> */
.L_x_128:
[----:B------:R-:W-:Y:S01]  /*8930*/  ISETP.NE.AND P0, PT, R105, RZ, PT ;  /* 0x000000ff6900720c */ /* 0x000fe20003f05270 */
[----:B------:R-:W-:Y:S05]  /*8940*/  WARPSYNC.ALL ;  /* 0x0000000000007948 */ /* 0x000fea0003800000 */
[----:B------:R-:W-:Y:S01]  /*8950*/  IMAD.SHL.U32 R80, R57, 0x100, RZ ;  /* 0x0000010039507824 */ /* 0x000fe200078e00ff */
[----:B------:R-:W-:Y:S01]  /*8960*/  R2UR UR4, R48 ;  /* 0x00000000300472ca */ /* 0x000fe200000e0000 */
[----:B-1----:R-:W-:Y:S01]  /*8970*/  IMAD.SHL.U32 R74, R59, 0x100, RZ ;  /* 0x000001003b4a7824 */ /* 0x002fe200078e00ff */
[C---:B------:R-:W-:Y:S01]  /*8980*/  SHF.L.U32 R51, R56.reuse, 0x10, RZ ;  /* 0x0000001038337819 */ /* 0x040fe200000006ff */
[----:B----4-:R-:W-:Y:S01]  /*8990*/  IMAD.SHL.U32 R68, R61, 0x100, RZ ;  /* 0x000001003d447824 */ /* 0x010fe200078e00ff */
[C---:B------:R-:W-:Y:S01]  /*89a0*/  PRMT R49, R56.reuse, 0x8880, RZ ;  /* 0x0000888038317816 */ /* 0x040fe200000000ff */
[----:B------:R-:W-:Y:S01]  /*89b0*/  BSSY.RECONVERGENT B0, `(.L_x_129) ;  /* 0x000009e000007945 */ /* 0x000fe20003800200 */
[----:B------:R-:W-:Y:S02]  /*89c0*/  SHF.L.U32 R53, R56, 0x8, RZ ;  /* 0x0000000838357819 */ /* 0x000fe400000006ff */
[----:B------:R-:W-:Y:S02]  /*89d0*/  SHF.R.S32.HI R51, RZ, 0x18, R51 ;  /* 0x00000018ff337819 */ /* 0x000fe40000011433 */
[C---:B------:R-:W-:Y:S02]  /*89e0*/  PRMT R82, R57.reuse, 0x8880, RZ ;  /* 0x0000888039527816 */ /* 0x040fe400000000ff */
[----:B------:R-:W-:Y:S01]  /*89f0*/  SHF.R.S32.HI R53, RZ, 0x18, R53 ;  /* 0x00000018ff357819 */ /* 0x000fe20000011435 */
[----:B------:R-:W-:Y:S01]  /*8a00*/  LDTM.16dp32bit_t0_t15.x32 R4, tmem[UR4+0xc0] ;  /* 0x0000c004000479ee */ /* 0x000fe20008a80000 */
[----:B------:R-:W1:Y:S01]  /*8a10*/  LDTM.16dp32bit_t16_t31.x32 R4, tmem[UR4+0xe0] ;  /* 0x0000e004000479ee */ /* 0x000e620008aa0000 */
[----:B------:R-:W-:Y:S01]  /*8a20*/  NOP ;  /* 0x0000000000007918 */ /* 0x000fe20000000000 */
[----:B------:R-:W-:Y:S02]  /*8a30*/  R2UR UR5, R108 ;  /* 0x000000006c0572ca */ /* 0x000fe400000e0000 */
[----:B------:R-:W-:Y:S02]  /*8a40*/  SHF.R.S32.HI R52, RZ, 0x18, R56 ;  /* 0x00000018ff347819 */ /* 0x000fe40000011438 */
[----:B------:R-:W-:Y:S02]  /*8a50*/  SHF.L.U32 R81, R57, 0x10, RZ ;  /* 0x0000001039517819 */ /* 0x000fe400000006ff */
[C---:B------:R-:W-:Y:S02]  /*8a60*/  PRMT R79, R58.reuse, 0x8880, RZ ;  /* 0x000088803a4f7816 */ /* 0x040fe400000000ff */
[----:B------:R-:W-:Y:S02]  /*8a70*/  SHF.R.S32.HI R54, RZ, 0x18, R57 ;  /* 0x00000018ff367819 */ /* 0x000fe40000011439 */
[----:B------:R-:W-:Y:S02]  /*8a80*/  SHF.L.U32 R78, R58, 0x10, RZ ;  /* 0x000000103a4e7819 */ /* 0x000fe400000006ff */
[C---:B------:R-:W-:Y:S01]  /*8a90*/  PRMT R76, R59.reuse, 0x8880, RZ ;  /* 0x000088803b4c7816 */ /* 0x040fe200000000ff */
[----:B------:R-:W-:Y:S01]  /*8aa0*/  UIADD3 UR5, UPT, UPT, UR5, 0x130, URZ ;  /* 0x0000013005057890 */ /* 0x000fe2000fffe0ff */
[----:B------:R-:W-:Y:S02]  /*8ab0*/  SHF.R.S32.HI R55, RZ, 0x18, R58 ;  /* 0x00000018ff377819 */ /* 0x000fe4000001143a */
[----:B------:R-:W-:Y:S01]  /*8ac0*/  SHF.L.U32 R75, R59, 0x10, RZ ;  /* 0x000000103b4b7819 */ /* 0x000fe200000006ff */
[----:B------:R-:W-:Y:S01]  /*8ad0*/  UPRMT UR5, UR37, 0x654, UR5 ;  /* 0x0000065425057896 */ /* 0x000fe20008000005 */
[C---:B------:R-:W-:Y:S02]  /*8ae0*/  PRMT R73, R60.reuse, 0x8880, RZ ;  /* 0x000088803c497816 */ /* 0x040fe400000000ff */
[----:B------:R-:W-:Y:S01]  /*8af0*/  SHF.R.S32.HI R56, RZ, 0x18, R59 ;  /* 0x00000018ff387819 */ /* 0x000fe2000001143b */
[C---:B-1----:R-:W-:Y:S01]  /*8b00*/  IMAD R4, R47.reuse, R4, RZ ;  /* 0x000000042f047224 */ /* 0x042fe200078e02ff */
[----:B------:R-:W-:Y:S01]  /*8b10*/  SHF.L.U32 R72, R60, 0x10, RZ ;  /* 0x000000103c487819 */ /* 0x000fe200000006ff */
[----:B------:R-:W-:Y:S01]  /*8b20*/  IMAD R5, R47, R5, RZ ;  /* 0x000000052f057224 */ /* 0x000fe200078e02ff */
[----:B------:R-:W-:Y:S01]  /*8b30*/  PRMT R70, R61, 0x8880, RZ ;  /* 0x000088803d467816 */ /* 0x000fe200000000ff */
[----:B------:R-:W-:Y:S01]  /*8b40*/  IMAD R6, R47, R6, RZ ;  /* 0x000000062f067224 */ /* 0x000fe200078e02ff */
[----:B------:R-:W-:Y:S01]  /*8b50*/  SYNCS.ARRIVE.TRANS64.RED.A1T0 RZ, [UR5], RZ ;  /* 0x000000ffffff79a7 */ /* 0x000fe20008100405 */
[----:B------:R-:W-:Y:S01]  /*8b60*/  IMAD R4, R49, R50, R4 ;  /* 0x0000003231047224 */ /* 0x000fe200078e0204 */
[----:B------:R-:W-:Y:S01]  /*8b70*/  MOV R49, R82 ;  /* 0x0000005200317202 */ /* 0x000fe20000000f00 */
[----:B------:R-:W-:Y:S01]  /*8b80*/  IMAD R7, R47, R7, RZ ;  /* 0x000000072f077224 */ /* 0x000fe200078e02ff */
[----:B------:R-:W-:Y:S01]  /*8b90*/  SHF.R.S32.HI R57, RZ, 0x18, R60 ;  /* 0x00000018ff397819 */ /* 0x000fe2000001143c */
[-C--:B------:R-:W-:Y:S01]  /*8ba0*/  IMAD R5, R51, R50.reuse, R5 ;  /* 0x0000003233057224 */ /* 0x080fe200078e0205 */
[----:B------:R-:W-:Y:S01]  /*8bb0*/  SHF.R.S32.HI R51, RZ, 0x18, R81 ;  /* 0x00000018ff337819 */ /* 0x000fe20000011451 */
[----:B------:R-:W-:Y:S01]  /*8bc0*/  IMAD R6, R53, R50, R6 ;  /* 0x0000003235067224 */ /* 0x000fe200078e0206 */
[----:B------:R-:W-:Y:S01]  /*8bd0*/  SHF.R.S32.HI R53, RZ, 0x18, R80 ;  /* 0x00000018ff357819 */ /* 0x000fe20000011450 */
[----:B------:R-:W-:Y:S01]  /*8be0*/  IMAD R8, R47, R8, RZ ;  /* 0x000000082f087224 */ /* 0x000fe200078e02ff */
[----:B------:R-:W-:Y:S01]  /*8bf0*/  SHF.L.U32 R69, R61, 0x10, RZ ;  /* 0x000000103d457819 */ /* 0x000fe200000006ff */
[----:B------:R-:W-:Y:S01]  /*8c00*/  IMAD R7, R52, R50, R7 ;  /* 0x0000003234077224 */ /* 0x000fe200078e0207 */
[----:B------:R-:W-:Y:S01]  /*8c10*/  SHF.R.S32.HI R52, RZ, 0x18, R75 ;  /* 0x00000018ff347819 */ /* 0x000fe2000001144b */
[C---:B------:R-:W-:Y:S01]  /*8c20*/  IMAD R9, R47.reuse, R9, RZ ;  /* 0x000000092f097224 */ /* 0x040fe200078e02ff */
[----:B------:R-:W-:Y:S01]  /*8c30*/  PRMT R67, R62, 0x8880, RZ ;  /* 0x000088803e437816 */ /* 0x000fe200000000ff */
[----:B------:R-:W-:Y:S01]  /*8c40*/  IMAD R10, R47, R10, RZ ;  /* 0x0000000a2f0a7224 */ /* 0x000fe200078e02ff */
[----:B------:R-:W-:Y:S01]  /*8c50*/  I2IP.S8.S32.SAT R112, R7, R6, RZ ;  /* 0x0000000607707239 */ /* 0x000fe200000014ff */
[----:B------:R-:W-:Y:S01]  /*8c60*/  IMAD R8, R49, R50, R8 ;  /* 0x0000003231087224 */ /* 0x000fe200078e0208 */
[----:B------:R-:W-:Y:S01]  /*8c70*/  MOV R49, R79 ;  /* 0x0000004f00317202 */ /* 0x000fe20000000f00 */
[----:B------:R-:W-:Y:S01]  /*8c80*/  IMAD R11, R47, R11, RZ ;  /* 0x0000000b2f0b7224 */ /* 0x000fe200078e02ff */
[----:B------:R-:W-:Y:S01]  /*8c90*/  I2IP.S8.S32.SAT R112, R5, R4, R112 ;  /* 0x0000000405707239 */ /* 0x000fe20000001470 */
[-C--:B------:R-:W-:Y:S01]  /*8ca0*/  IMAD R9, R51, R50.reuse, R9 ;  /* 0x0000003233097224 */ /* 0x080fe200078e0209 */
[----:B------:R-:W-:Y:S01]  /*8cb0*/  SHF.R.S32.HI R51, RZ, 0x18, R78 ;  /* 0x00000018ff337819 */ /* 0x000fe2000001144e */
[----:B------:R-:W-:Y:S01]  /*8cc0*/  IMAD R10, R53, R50, R10 ;  /* 0x00000032350a7224 */ /* 0x000fe200078e020a */
[----:B------:R-:W-:Y:S01]  /*8cd0*/  SHF.R.S32.HI R53, RZ, 0x18, R74 ;  /* 0x00000018ff357819 */ /* 0x000fe2000001144a */
[C---:B------:R-:W-:Y:S01]  /*8ce0*/  IMAD R12, R47.reuse, R12, RZ ;  /* 0x0000000c2f0c7224 */ /* 0x040fe200078e02ff */
[----:B------:R-:W-:Y:S01]  /*8cf0*/  SHF.L.U32 R77, R58, 0x8, RZ ;  /* 0x000000083a4d7819 */ /* 0x000fe200000006ff */
[-C--:B------:R-:W-:Y:S01]  /*8d00*/  IMAD R11, R54, R50.reuse, R11 ;  /* 0x00000032360b7224 */ /* 0x080fe200078e020b */
[----:B------:R-:W-:Y:S01]  /*8d10*/  SHF.R.S32.HI R58, RZ, 0x18, R61 ;  /* 0x00000018ff3a7819 */ /* 0x000fe2000001143d */
[----:B------:R-:W-:Y:S01]  /*8d20*/  IMAD R13, R47, R13, RZ ;  /* 0x0000000d2f0d7224 */ /* 0x000fe200078e02ff */
[----:B------:R-:W-:Y:S01]  /*8d30*/  SHF.L.U32 R66, R62, 0x10, RZ ;  /* 0x000000103e427819 */ /* 0x000fe200000006ff */
[----:B------:R-:W-:Y:S01]  /*8d40*/  IMAD R12, R49, R50, R12 ;  /* 0x00000032310c7224 */ /* 0x000fe200078e020c */
[----:B------:R-:W-:Y:S01]  /*8d50*/  SHF.R.S32.HI R49, RZ, 0x18, R77 ;  /* 0x00000018ff317819 */ /* 0x000fe2000001144d */
[----:B------:R-:W-:Y:S01]  /*8d60*/  IMAD R14, R47, R14, RZ ;  /* 0x0000000e2f0e7224 */ /* 0x000fe200078e02ff */
[----:B------:R-:W-:Y:S01]  /*8d70*/  I2IP.S8.S32.SAT R113, R11, R10, RZ ;  /* 0x0000000a0b717239 */ /* 0x000fe200000014ff */
[----:B------:R-:W-:Y:S01]  /*8d80*/  IMAD R15, R47, R15, RZ ;  /* 0x0000000f2f0f7224 */ /* 0x000fe200078e02ff */
[----:B------:R-:W-:Y:S01]  /*8d90*/  PRMT R64, R63, 0x8880, RZ ;  /* 0x000088803f407816 */ /* 0x000fe200000000ff */
[----:B------:R-:W-:Y:S01]  /*8da0*/  IMAD R13, R51, R50, R13 ;  /* 0x00000032330d7224 */ /* 0x000fe200078e020d */
[----:B------:R-:W-:Y:S01]  /*8db0*/  MOV R51, R76 ;  /* 0x0000004c00337202 */ /* 0x000fe20000000f00 */
[----:B------:R-:W-:Y:S01]  /*8dc0*/  IMAD R16, R47, R16, RZ ;  /* 0x000000102f107224 */ /* 0x000fe200078e02ff */
[----:B------:R-:W-:Y:S01]  /*8dd0*/  I2IP.S8.S32.SAT R113, R9, R8, R113 ;  /* 0x0000000809717239 */ /* 0x000fe20000001471 */
[-C--:B------:R-:W-:Y:S01]  /*8de0*/  IMAD R14, R49, R50.reuse, R14 ;  /* 0x00000032310e7224 */ /* 0x080fe200078e020e */
[----:B------:R-:W-:Y:S01]  /*8df0*/  SHF.R.S32.HI R59, RZ, 0x18, R62 ;  /* 0x00000018ff3b7819 */ /* 0x000fe2000001143e */
[----:B------:R-:W-:Y:S01]  /*8e00*/  IMAD R17, R47, R17, RZ ;  /* 0x000000112f117224 */ /* 0x000fe200078e02ff */
[----:B------:R-:W-:Y:S01]  /*8e10*/  SHF.L.U32 R71, R60, 0x8, RZ ;  /* 0x000000083c477819 */ /* 0x000fe200000006ff */
[----:B------:R-:W-:Y:S01]  /*8e20*/  IMAD R15, R55, R50, R15 ;  /* 0x00000032370f7224 */ /* 0x000fe200078e020f */
[----:B------:R-:W-:Y:S01]  /*8e30*/  SHF.R.S32.HI R60, RZ, 0x18, R63 ;  /* 0x00000018ff3c7819 */ /* 0x000fe2000001143f */
[----:B------:R-:W-:Y:S01]  /*8e40*/  IMAD R18, R47, R18, RZ ;  /* 0x000000122f127224 */ /* 0x000fe200078e02ff */
[----:B------:R-:W-:Y:S01]  /*8e50*/  SHF.L.U32 R65, R62, 0x8, RZ ;  /* 0x000000083e417819 */ /* 0x000fe200000006ff */
[----:B------:R-:W-:Y:S01]  /*8e60*/  IMAD R16, R51, R50, R16 ;  /* 0x0000003233107224 */ /* 0x000fe200078e0210 */
[----:B------:R-:W-:Y:S01]  /*8e70*/  I2IP.S8.S32.SAT R114, R15, R14, RZ ;  /* 0x0000000e0f727239 */ /* 0x000fe200000014ff */
[----:B------:R-:W-:Y:S01]  /*8e80*/  IMAD R19, R47, R19, RZ ;  /* 0x000000132f137224 */ /* 0x000fe200078e02ff */
[----:B------:R-:W-:Y:S01]  /*8e90*/  SHF.R.S32.HI R51, RZ, 0x18, R72 ;  /* 0x00000018ff337819 */ /* 0x000fe20000011448 */
[----:B------:R-:W-:Y:S01]  /*8ea0*/  IMAD R17, R52, R50, R17 ;  /* 0x0000003234117224 */ /* 0x000fe200078e0211 */
[----:B------:R-:W-:Y:S01]  /*8eb0*/  I2IP.S8.S32.SAT R114, R13, R12, R114 ;  /* 0x0000000c0d727239 */ /* 0x000fe20000001472 */
[----:B------:R-:W-:Y:S01]  /*8ec0*/  IMAD R0, R47, R20, RZ ;  /* 0x000000142f007224 */ /* 0x000fe200078e02ff */
[----:B------:R-:W-:Y:S01]  /*8ed0*/  SHF.R.S32.HI R52, RZ, 0x18, R71 ;  /* 0x00000018ff347819 */ /* 0x000fe20000011447 */
[-C--:B------:R-:W-:Y:S01]  /*8ee0*/  IMAD R18, R53, R50.reuse, R18 ;  /* 0x0000003235127224 */ /* 0x080fe200078e0212 */
[----:B------:R-:W-:Y:S01]  /*8ef0*/  SHF.R.S32.HI R53, RZ, 0x18, R68 ;  /* 0x00000018ff357819 */ /* 0x000fe20000011444 */
[----:B------:R-:W-:Y:S01]  /*8f00*/  IMAD.MOV.U32 R49, RZ, RZ, R73 ;  /* 0x000000ffff317224 */ /* 0x000fe200078e0049 */
[----:B------:R-:W-:Y:S01]  /*8f10*/  SHF.L.U32 R62, R63, 0x10, RZ ;  /* 0x000000103f3e7819 */ /* 0x000fe200000006ff */
[C---:B------:R-:W-:Y:S01]  /*8f20*/  IMAD R2, R47.reuse, R21, RZ ;  /* 0x000000152f027224 */ /* 0x040fe200078e02ff */
[----:B------:R-:W-:Y:S01]  /*8f30*/  IADD3 R44, PT, PT, R44, 0x1, RZ ;  /* 0x000000012c2c7810 */ /* 0x000fe20007ffe0ff */
[----:B------:R-:W-:Y:S02]  /*8f40*/  IMAD R19, R56, R50, R19 ;  /* 0x0000003238137224 */ /* 0x000fe400078e0213 */
[----:B------:R-:W-:Y:S02]  /*8f50*/  IMAD R3, R47, R22, RZ ;  /* 0x000000162f037224 */ /* 0x000fe400078e02ff */
[----:B------:R-:W-:Y:S01]  /*8f60*/  IMAD R0, R49, R50, R0 ;  /* 0x0000003231007224 */ /* 0x000fe200078e0200 */
[----:B------:R-:W-:Y:S01]  /*8f70*/  I2IP.S8.S32.SAT R115, R19, R18, RZ ;  /* 0x0000001213737239 */ /* 0x000fe200000014ff */
[----:B------:R-:W-:Y:S01]  /*8f80*/  IMAD R23, R47, R23, RZ ;  /* 0x000000172f177224 */ /* 0x000fe200078e02ff */
[----:B------:R-:W-:Y:S01]  /*8f90*/  MOV R49, R70 ;  /* 0x0000004600317202 */ /* 0x000fe20000000f00 */
[----:B------:R-:W-:Y:S01]  /*8fa0*/  IMAD R2, R51, R50, R2 ;  /* 0x0000003233027224 */ /* 0x000fe200078e0202 */
[----:B------:R-:W-:Y:S01]  /*8fb0*/  I2IP.S8.S32.SAT R115, R17, R16, R115 ;  /* 0x0000001011737239 */ /* 0x000fe20000001473 */
[C---:B------:R-:W-:Y:S01]  /*8fc0*/  IMAD R20, R47.reuse, R24, RZ ;  /* 0x000000182f147224 */ /* 0x040fe200078e02ff */
[----:B------:R-:W-:Y:S01]  /*8fd0*/  SHF.R.S32.HI R51, RZ, 0x18, R69 ;  /* 0x00000018ff337819 */ /* 0x000fe20000011445 */
[-C--:B------:R-:W-:Y:S01]  /*8fe0*/  IMAD R3, R52, R50.reuse, R3 ;  /* 0x0000003234037224 */ /* 0x080fe200078e0203 */
[----:B------:R-:W-:Y:S01]  /*8ff0*/  SHF.R.S32.HI R52, RZ, 0x18, R62 ;  /* 0x00000018ff347819 */ /* 0x000fe2000001143e */
[----:B------:R-:W-:Y:S01]  /*9000*/  IMAD R21, R47, R25, RZ ;  /* 0x000000192f157224 */ /* 0x000fe200078e02ff */
[----:B------:R1:W-:Y:S01]  /*9010*/  STS.128 [R95+UR49+0x5200], R112 ;  /* 0x005200705f007988 */ /* 0x0003e20008000c31 */
[----:B------:R-:W-:Y:S02]  /*9020*/  IMAD R23, R57, R50, R23 ;  /* 0x0000003239177224 */ /* 0x000fe400078e0217 */
[----:B------:R-:W-:Y:S02]  /*9030*/  IMAD R22, R47, R26, RZ ;  /* 0x0000001a2f167224 */ /* 0x000fe400078e02ff */
[-C--:B------:R-:W-:Y:S01]  /*9040*/  IMAD R20, R49, R50.reuse, R20 ;  /* 0x0000003231147224 */ /* 0x080fe200078e0214 */
[----:B------:R-:W-:Y:S01]  /*9050*/  I2IP.S8.S32.SAT R111, R23, R3, RZ ;  /* 0x00000003176f7239 */ /* 0x000fe200000014ff */
[----:B------:R-:W-:Y:S01]  /*9060*/  IMAD R27, R47, R27, RZ ;  /* 0x0000001b2f1b7224 */ /* 0x000fe200078e02ff */
[----:B------:R-:W-:Y:S01]  /*9070*/  MOV R49, R67 ;  /* 0x0000004300317202 */ /* 0x000fe20000000f00 */
[----:B------:R-:W-:Y:S01]  /*9080*/  IMAD R21, R51, R50, R21 ;  /* 0x0000003233157224 */ /* 0x000fe200078e0215 */
[----:B------:R-:W-:Y:S01]  /*9090*/  I2IP.S8.S32.SAT R116, R2, R0, R111 ;  /* 0x0000000002747239 */ /* 0x000fe2000000146f */
[----:B------:R-:W-:Y:S01]  /*90a0*/  IMAD R24, R47, R28, RZ ;  /* 0x0000001c2f187224 */ /* 0x000fe200078e02ff */
[----:B------:R-:W-:Y:S01]  /*90b0*/  SHF.R.S32.HI R51, RZ, 0x18, R66 ;  /* 0x00000018ff337819 */ /* 0x000fe20000011442 */
[-C--:B------:R-:W-:Y:S02]  /*90c0*/  IMAD R22, R53, R50.reuse, R22 ;  /* 0x0000003235167224 */ /* 0x080fe400078e0216 */
[-C--:B------:R-:W-:Y:S02]  /*90d0*/  IMAD R27, R58, R50.reuse, R27 ;  /* 0x000000323a1b7224 */ /* 0x080fe400078e021b */
[----:B------:R-:W-:Y:S02]  /*90e0*/  IMAD R25, R47, R29, RZ ;  /* 0x0000001d2f197224 */ /* 0x000fe400078e02ff */
[----:B------:R-:W-:Y:S01]  /*90f0*/  IMAD R24, R49, R50, R24 ;  /* 0x0000003231187224 */ /* 0x000fe200078e0218 */
[----:B------:R-:W-:Y:S01]  /*9100*/  SHF.R.S32.HI R49, RZ, 0x18, R65 ;  /* 0x00000018ff317819 */ /* 0x000fe20000011441 */
[----:B------:R-:W-:Y:S01]  /*9110*/  IMAD R26, R47, R30, RZ ;  /* 0x0000001e2f1a7224 */ /* 0x000fe200078e02ff */
[----:B------:R-:W-:Y:S01]  /*9120*/  I2IP.S8.S32.SAT R117, R27, R22, RZ ;  /* 0x000000161b757239 */ /* 0x000fe200000014ff */
[----:B------:R-:W-:Y:S02]  /*9130*/  IMAD.SHL.U32 R61, R63, 0x100, RZ ;  /* 0x000001003f3d7824 */ /* 0x000fe400078e00ff */
[----:B------:R-:W-:Y:S01]  /*9140*/  IMAD R31, R47, R31, RZ ;  /* 0x0000001f2f1f7224 */ /* 0x000fe200078e02ff */
[----:B------:R-:W-:Y:S01]  /*9150*/  I2IP.S8.S32.SAT R117, R21, R20, R117 ;  /* 0x0000001415757239 */ /* 0x000fe20000001475 */
[----:B------:R-:W-:Y:S01]  /*9160*/  IMAD R25, R51, R50, R25 ;  /* 0x0000003233197224 */ /* 0x000fe200078e0219 */
[----:B------:R-:W-:Y:S01]  /*9170*/  MOV R51, R64 ;  /* 0x0000004000337202 */ /* 0x000fe20000000f00 */
[----:B------:R-:W-:Y:S01]  /*9180*/  IMAD R28, R47, R32, RZ ;  /* 0x000000202f1c7224 */ /* 0x000fe200078e02ff */
[----:B------:R-:W-:Y:S01]  /*9190*/  SHF.R.S32.HI R53, RZ, 0x18, R61 ;  /* 0x00000018ff357819 */ /* 0x000fe2000001143d */
[-C--:B------:R-:W-:Y:S02]  /*91a0*/  IMAD R26, R49, R50.reuse, R26 ;  /* 0x00000032311a7224 */ /* 0x080fe400078e021a */
[----:B------:R-:W-:Y:S02]  /*91b0*/  IMAD R29, R47, R33, RZ ;  /* 0x000000212f1d7224 */ /* 0x000fe400078e02ff */
[-C--:B------:R-:W-:Y:S02]  /*91c0*/  IMAD R31, R59, R50.reuse, R31 ;  /* 0x000000323b1f7224 */ /* 0x080fe400078e021f */
[----:B------:R-:W-:Y:S02]  /*91d0*/  IMAD R28, R51, R50, R28 ;  /* 0x00000032331c7224 */ /* 0x000fe400078e021c */
[----:B------:R-:W-:Y:S01]  /*91e0*/  IMAD R30, R47, R34, RZ ;  /* 0x000000222f1e7224 */ /* 0x000fe200078e02ff */
[----:B------:R-:W-:Y:S01]  /*91f0*/  I2IP.S8.S32.SAT R108, R31, R26, RZ ;  /* 0x0000001a1f6c7239 */ /* 0x000fe200000014ff */
[----:B------:R-:W-:Y:S02]  /*9200*/  IMAD R29, R52, R50, R29 ;  /* 0x00000032341d7224 */ /* 0x000fe400078e021d */
[----:B------:R-:W-:Y:S01]  /*9210*/  IMAD R35, R47, R35, RZ ;  /* 0x000000232f237224 */ /* 0x000fe200078e02ff */
[----:B------:R-:W-:Y:S01]  /*9220*/  I2IP.S8.S32.SAT R118, R25, R24, R108 ;  /* 0x0000001819767239 */ /* 0x000fe2000000146c */
[-C--:B------:R-:W-:Y:S02]  /*9230*/  IMAD R30, R53, R50.reuse, R30 ;  /* 0x00000032351e7224 */ /* 0x080fe400078e021e */
        /* <DEDUP_REMOVED lines=21> */
.L_x_130:
[----:B------:R-:W-:Y:S05]  /*9390*/  BSYNC.RECONVERGENT B0 ;  /* 0x0000000000007941 */ /* 0x000fea0003800200 */
.L_x_129:
[----:B------:R-:W-:Y:S01]  /*93a0*/  BAR.SYNC.DEFER_BLOCKING 0x1, 0x80 ;  /* 0x0042000000007b1d */ /* 0x000fe20000010000 */
[----:B------:R-:W-:Y:S01]  /*93b0*/  ISETP.NE.AND P2, PT, R106, RZ, PT ;  /* 0x000000ff6a00720c */ /* 0x000fe20003f45270 */
[----:B------:R-:W-:Y:S01]  /*93c0*/  IMAD.IADD R20, R43, 0x1, R83 ;  /* 0x000000012b147824 */ /* 0x000fe200078e0253 */
[----:B------:R-:W-:Y:S01]  /*93d0*/  ISETP.NE.AND P0, PT, R107, 0x2, PT ;  /* 0x000000026b00780c */ /* 0x000fe20003f05270 */
[----:B------:R-:W-:Y:S01]  /*93e0*/  IMAD.IADD R21, R45, 0x1, R90 ;  /* 0x000000012d157824 */ /* 0x000fe200078e025a */
[----:B------:R-:W-:Y:S02]  /*93f0*/  ISETP.NE.AND P1, PT, R44, 0x4, PT ;  /* 0x000000042c00780c */ /* 0x000fe40003f25270 */
[----:B------:R-:W-:Y:S02]  /*9400*/  SEL R0, RZ, 0x1, P0 ;  /* 0x00000001ff007807 */ /* 0x000fe40000000000 */
[----:B------:R-:W-:Y:S02]  /*9410*/  SEL R3, RZ, 0x1, P1 ;  /* 0x00000001ff037807 */ /* 0x000fe40000800000 */
[----:B------:R-:W-:Y:S02]  /*9420*/  LOP3.LUT R101, R101, R0, RZ, 0x3c, !PT ;  /* 0x0000000065657212 */ /* 0x000fe400078e3cff */
[----:B------:R-:W-:Y:S02]  /*9430*/  LOP3.LUT R102, R102, R3, RZ, 0x3c, !PT ;  /* 0x0000000366667212 */ /* 0x000fe400078e3cff */
[----:B------:R-:W-:Y:S02]  /*9440*/  @P2 R2UR UR36, R98 ;  /* 0x00000000622422ca */ /* 0x000fe400000e0000 */
[----:B------:R-:W-:Y:S02]  /*9450*/  SEL R107, R107, RZ, P0 ;  /* 0x000000ff6b6b7207 */ /* 0x000fe40000000000 */
[----:B------:R-:W-:Y:S01]  /*9460*/  SEL R44, R44, RZ, P1 ;  /* 0x000000ff2c2c7207 */ /* 0x000fe20000800000 */
[----:B------:R-:W-:Y:S10]  /*9470*/  @P2 BRA `(.L_x_131) ;  /* 0xffffffbc00282947 */ /* 0x000ff4000383ffff */
[----:B------:R-:W-:Y:S05]  /*9480*/  EXIT ;  /* 0x000000000000794d */ /* 0x000fea0003800000 */
.L_x_20:
[----:B--2---:R2:W1:Y:S02]  /*9490*/  SYNCS.PHASECHK.TRANS64.TRYWAIT P0, [R3+URZ+0x160], R2 ;  /* 0x00016002030075a7 */ /* 0x00446400080011ff */
[----:B-1----:R-:W-:Y:S05]  /*94a0*/  @!P0 NANOSLEEP.SYNCS 0x989680 ;  /* 0x009896800000895d */ /* 0x002fea0003900000 */
[----:B------:R-:W1:Y:S02]  /*94b0*/  @!P0 SYNCS.PHASECHK.TRANS64 P0, [R3+URZ+0x160], R2 ;  /* 0x00016002030085a7 */ /* 0x000e6400080010ff */
[----:B-1----:R-:W-:Y:S05]  /*94c0*/  @!P0 BRA `(.L_x_20) ;  /* 0xfffffffc00f08947 */ /* 0x002fea000383ffff */
[----:B------:R-:W-:Y:S05]  /*94d0*/  BRA `(.L_x_132) ;  /* 0xffffff80007c7947 */ /* 0x000fea000383ffff */
.L_x_23:
[----:B-1----:R-:W-:-:S07]  /*94e0*/  MOV R2, UR33 ;  /* 0x0000002100027c02 */ /* 0x002fce0008000f00 */
.L_x_133:
[----:B-1----:R1:W2:Y:S02]  /*94f0*/  SYNCS.PHASECHK.TRANS64.TRYWAIT P0, [R2+URZ+0x50], R5 ;  /* 0x00005005020075a7 */ /* 0x0022a400080011ff */
[----:B--2---:R-:W-:Y:S05]  /*9500*/  @!P0 NANOSLEEP.SYNCS 0x989680 ;  /* 0x009896800000895d */ /* 0x004fea0003900000 */
[----:B------:R-:W2:Y:S02]  /*9510*/  @!P0 SYNCS.PHASECHK.TRANS64 P0, [R2+URZ+0x50], R5 ;  /* 0x00005005020085a7 */ /* 0x000ea400080010ff */
[----:B--2---:R-:W-:Y:S05]  /*9520*/  @!P0 BRA `(.L_x_133) ;  /* 0xfffffffc00f08947 */ /* 0x004fea000383ffff */
[----:B------:R-:W-:Y:S05]  /*9530*/  BRA `(.L_x_22) ;  /* 0xffffff8000d07947 */ /* 0x000fea000383ffff */
.L_x_29:
[----:B-1----:R-:W-:-:S07]  /*9540*/  MOV R2, UR25 ;  /* 0x0000001900027c02 */ /* 0x002fce0008000f00 */
.L_x_134:
[----:B-1----:R1:W2:Y:S02]  /*9550*/  SYNCS.PHASECHK.TRANS64.TRYWAIT P0, [R2+URZ+0x50], R5 ;  /* 0x00005005020075a7 */ /* 0x0022a400080011ff */
[----:B--2---:R-:W-:Y:S05]  /*9560*/  @!P0 NANOSLEEP.SYNCS 0x989680 ;  /* 0x009896800000895d */ /* 0x004fea0003900000 */
[----:B------:R-:W2:Y:S02]  /*9570*/  @!P0 SYNCS.PHASECHK.TRANS64 P0, [R2+URZ+0x50], R5 ;  /* 0x00005005020085a7 */ /* 0x000ea400080010ff */
[----:B--2---:R-:W-:Y:S05]  /*9580*/  @!P0 BRA `(.L_x_134) ;  /* 0xfffffffc00f08947 */ /* 0x004fea000383ffff */
[----:B------:R-:W-:Y:S05]  /*9590*/  BRA `(.L_x_28) ;  /* 0xffffff8400907947 */ /* 0x000fea000383ffff */
.L_x_33:
[----:B-1----:R1:W2:Y:S02]  /*95a0*/  SYNCS.PHASECHK.TRANS64.TRYWAIT P0, [R2+URZ+0xf0], R3 ;  /* 0x0000f003020075a7 */ /* 0x0022a400080011ff */
[----:B--2---:R-:W-:Y:S05]  /*95b0*/  @!P0 NANOSLEEP.SYNCS 0x989680 ;  /* 0x009896800000895d */ /* 0x004fea0003900000 */
[----:B------:R-:W2:Y:S02]  /*95c0*/  @!P0 SYNCS.PHASECHK.TRANS64 P0, [R2+URZ+0xf0], R3 ;  /* 0x0000f003020085a7 */ /* 0x000ea400080010ff */
[----:B--2---:R-:W-:Y:S05]  /*95d0*/  @!P0 BRA `(.L_x_33) ;  /* 0xfffffffc00f08947 */ /* 0x004fea000383ffff */
[----:B------:R-:W-:Y:S05]  /*95e0*/  BRA `(.L_x_135) ;  /* 0xffffff8800347947 */ /* 0x000fea000383ffff */
.L_x_37:
[----:B----4-:R-:W-:-:S07]  /*95f0*/  MOV R0, UR5 ;  /* 0x0000000500007c02 */ /* 0x010fce0008000f00 */
.L_x_136:
[----:B-1----:R1:W2:Y:S02]  /*9600*/  SYNCS.PHASECHK.TRANS64.TRYWAIT P0, [R0+URZ], R3 ;  /* 0x00000003000075a7 */ /* 0x0022a400080011ff */
[----:B--2---:R-:W-:Y:S05]  /*9610*/  @!P0 NANOSLEEP.SYNCS 0x989680 ;  /* 0x009896800000895d */ /* 0x004fea0003900000 */
[----:B------:R-:W2:Y:S02]  /*9620*/  @!P0 SYNCS.PHASECHK.TRANS64 P0, [R0+URZ], R3 ;  /* 0x00000003000085a7 */ /* 0x000ea400080010ff */
[----:B--2---:R-:W-:Y:S05]  /*9630*/  @!P0 BRA `(.L_x_136) ;  /* 0xfffffffc00f08947 */ /* 0x004fea000383ffff */
[----:B------:R-:W-:Y:S05]  /*9640*/  BRA `(.L_x_137) ;  /* 0xffffff8c00a47947 */ /* 0x000fea000383ffff */
.L_x_38:
[----:B----4-:R-:W-:-:S07]  /*9650*/  MOV R0, UR5 ;  /* 0x0000000500007c02 */ /* 0x010fce0008000f00 */
.L_x_138:
[----:B-1----:R1:W2:Y:S02]  /*9660*/  SYNCS.PHASECHK.TRANS64.TRYWAIT P0, [R0+URZ], R3 ;  /* 0x00000003000075a7 */ /* 0x0022a400080011ff */
[----:B--2---:R-:W-:Y:S05]  /*9670*/  @!P0 NANOSLEEP.SYNCS 0x989680 ;  /* 0x009896800000895d */ /* 0x004fea0003900000 */
[----:B------:R-:W2:Y:S02]  /*9680*/  @!P0 SYNCS.PHASECHK.TRANS64 P0, [R0+URZ], R3 ;  /* 0x00000003000085a7 */ /* 0x000ea400080010ff */
[----:B--2---:R-:W-:Y:S05]  /*9690*/  @!P0 BRA `(.L_x_138) ;  /* 0xfffffffc00f08947 */ /* 0x004fea000383ffff */
[----:B------:R-:W-:Y:S05]  /*96a0*/  BRA `(.L_x_139) ;  /* 0xffffff8c00b07947 */ /* 0x000fea000383ffff */
.L_x_39:
[----:B----4-:R-:W-:-:S07]  /*96b0*/  MOV R0, UR5 ;  /* 0x0000000500007c02 */ /* 0x010fce0008000f00 */
.L_x_140:
[----:B-1----:R1:W2:Y:S02]  /*96c0*/  SYNCS.PHASECHK.TRANS64.TRYWAIT P0, [R0+URZ], R3 ;  /* 0x00000003000075a7 */ /* 0x0022a400080011ff */
[----:B--2---:R-:W-:Y:S05]  /*96d0*/  @!P0 NANOSLEEP.SYNCS 0x989680 ;  /* 0x009896800000895d */ /* 0x004fea0003900000 */
[----:B------:R-:W2:Y:S02]  /*96e0*/  @!P0 SYNCS.PHASECHK.TRANS64 P0, [R0+URZ], R3 ;  /* 0x00000003000085a7 */ /* 0x000ea400080010ff */
[----:B--2---:R-:W-:Y:S05]  /*96f0*/  @!P0 BRA `(.L_x_140) ;  /* 0xfffffffc00f08947 */ /* 0x004fea000383ffff */
[----:B------:R-:W-:Y:S05]  /*9700*/  BRA `(.L_x_141) ;  /* 0xffffff8c00bc7947 */ /* 0x000fea000383ffff */
.L_x_40:
[----:B----4-:R-:W-:-:S07]  /*9710*/  MOV R0, UR5 ;  /* 0x0000000500007c02 */ /* 0x010fce0008000f00 */
.L_x_142:
[----:B-1----:R1:W2:Y:S02]  /*9720*/  SYNCS.PHASECHK.TRANS64.TRYWAIT P0, [R0+URZ], R3 ;  /* 0x00000003000075a7 */ /* 0x0022a400080011ff */
[----:B--2---:R-:W-:Y:S05]  /*9730*/  @!P0 NANOSLEEP.SYNCS 0x989680 ;  /* 0x009896800000895d */ /* 0x004fea0003900000 */
[----:B------:R-:W2:Y:S02]  /*9740*/  @!P0 SYNCS.PHASECHK.TRANS64 P0, [R0+URZ], R3 ;  /* 0x00000003000085a7 */ /* 0x000ea400080010ff */
[----:B--2---:R-:W-:Y:S05]  /*9750*/  @!P0 BRA `(.L_x_142) ;  /* 0xfffffffc00f08947 */ /* 0x004fea000383ffff */
[----:B------:R-:W-:Y:S05]  /*9760*/  BRA `(.L_x_143) ;  /* 0xffffff8c00c87947 */ /* 0x000fea000383ffff */
.L_x_41:
[----:B----4-:R-:W-:-:S07]  /*9770*/  MOV R0, UR5 ;  /* 0x0000000500007c02 */ /* 0x010fce0008000f00 */
.L_x_144:
[----:B-1----:R1:W2:Y:S02]  /*9780*/  SYNCS.PHASECHK.TRANS64.TRYWAIT P0, [R0+URZ], R3 ;  /* 0x00000003000075a7 */ /* 0x0022a400080011ff */
[----:B--2---:R-:W-:Y:S05]  /*9790*/  @!P0 NANOSLEEP.SYNCS 0x989680 ;  /* 0x009896800000895d */ /* 0x004fea0003900000 */
[----:B------:R-:W2:Y:S02]  /*97a0*/  @!P0 SYNCS.PHASECHK.TRANS64 P0, [R0+URZ], R3 ;  /* 0x00000003000085a7 */ /* 0x000ea400080010ff */
[----:B--2---:R-:W-:Y:S05]  /*97b0*/  @!P0 BRA `(.L_x_144) ;  /* 0xfffffffc00f08947 */ /* 0x004fea000383ffff */
[----:B------:R-:W-:Y:S05]  /*97c0*/  BRA `(.L_x_145) ;  /* 0xffffff8c00d47947 */ /* 0x000fea000383ffff */
.L_x_42:
[----:B----4-:R-:W-:-:S07]  /*97d0*/  MOV R0, UR5 ;  /* 0x0000000500007c02 */ /* 0x010fce0008000f00 */
.L_x_146:
[----:B-1----:R1:W2:Y:S02]  /*97e0*/  SYNCS.PHASECHK.TRANS64.TRYWAIT P0, [R0+URZ], R3 ;  /* 0x00000003000075a7 */ /* 0x0022a400080011ff */
[----:B--2---:R-:W-:Y:S05]  /*97f0*/  @!P0 NANOSLEEP.SYNCS 0x989680 ;  /* 0x009896800000895d */ /* 0x004fea0003900000 */
[----:B------:R-:W2:Y:S02]  /*9800*/  @!P0 SYNCS.PHASECHK.TRANS64 P0, [R0+URZ], R3 ;  /* 0x00000003000085a7 */ /* 0x000ea400080010ff */
[----:B--2---:R-:W-:Y:S05]  /*9810*/  @!P0 BRA `(.L_x_146) ;  /* 0xfffffffc00f08947 */ /* 0x004fea000383ffff */
[----:B------:R-:W-:Y:S05]  /*9820*/  BRA `(.L_x_147) ;  /* 0xffffff8c00e07947 */ /* 0x000fea000383ffff */
.L_x_43:
[----:B----4-:R-:W-:-:S07]  /*9830*/  MOV R0, UR5 ;  /* 0x0000000500007c02 */ /* 0x010fce0008000f00 */
.L_x_148:
[----:B-1----:R1:W2:Y:S02]  /*9840*/  SYNCS.PHASECHK.TRANS64.TRYWAIT P0, [R0+URZ], R3 ;  /* 0x00000003000075a7 */ /* 0x0022a400080011ff */
[----:B--2---:R-:W-:Y:S05]  /*9850*/  @!P0 NANOSLEEP.SYNCS 0x989680 ;  /* 0x009896800000895d */ /* 0x004fea0003900000 */
[----:B------:R-:W2:Y:S02]  /*9860*/  @!P0 SYNCS.PHASECHK.TRANS64 P0, [R0+URZ], R3 ;  /* 0x00000003000085a7 */ /* 0x000ea400080010ff */
[----:B--2---:R-:W-:Y:S05]  /*9870*/  @!P0 BRA `(.L_x_148) ;  /* 0xfffffffc00f08947 */ /* 0x004fea000383ffff */
[----:B------:R-:W-:Y:S05]  /*9880*/  BRA `(.L_x_149) ;  /* 0xffffff8c00ec7947 */ /* 0x000fea000383ffff */
.L_x_44:
[----:B----4-:R-:W-:-:S07]  /*9890*/  MOV R0, UR5 ;  /* 0x0000000500007c02 */ /* 0x010fce0008000f00 */
.L_x_150:
[----:B-1----:R1:W2:Y:S02]  /*98a0*/  SYNCS.PHASECHK.TRANS64.TRYWAIT P0, [R0+URZ], R3 ;  /* 0x00000003000075a7 */ /* 0x0022a400080011ff */
[----:B--2---:R-:W-:Y:S05]  /*98b0*/  @!P0 NANOSLEEP.SYNCS 0x989680 ;  /* 0x009896800000895d */ /* 0x004fea0003900000 */
[----:B------:R-:W2:Y:S02]  /*98c0*/  @!P0 SYNCS.PHASECHK.TRANS64 P0, [R0+URZ], R3 ;  /* 0x00000003000085a7 */ /* 0x000ea400080010ff */
[----:B--2---:R-:W-:Y:S05]  /*98d0*/  @!P0 BRA `(.L_x_150) ;  /* 0xfffffffc00f08947 */ /* 0x004fea000383ffff */
[----:B------:R-:W-:Y:S05]  /*98e0*/  BRA `(.L_x_151) ;  /* 0xffffff8c00f87947 */ /* 0x000fea000383ffff */
.L_x_45:
[----:B----4-:R-:W-:-:S07]  /*98f0*/  MOV R0, UR5 ;  /* 0x0000000500007c02 */ /* 0x010fce0008000f00 */
.L_x_152:
[----:B-1----:R1:W2:Y:S02]  /*9900*/  SYNCS.PHASECHK.TRANS64.TRYWAIT P0, [R0+URZ], R3 ;  /* 0x00000003000075a7 */ /* 0x0022a400080011ff */
[----:B--2---:R-:W-:Y:S05]  /*9910*/  @!P0 NANOSLEEP.SYNCS 0x989680 ;  /* 0x009896800000895d */ /* 0x004fea0003900000 */
[----:B------:R-:W2:Y:S02]  /*9920*/  @!P0 SYNCS.PHASECHK.TRANS64 P0, [R0+URZ], R3 ;  /* 0x00000003000085a7 */ /* 0x000ea400080010ff */
[----:B--2---:R-:W-:Y:S05]  /*9930*/  @!P0 BRA `(.L_x_152) ;  /* 0xfffffffc00f08947 */ /* 0x004fea000383ffff */
[----:B------:R-:W-:Y:S05]  /*9940*/  BRA `(.L_x_153) ;  /* 0xffffff9000047947 */ /* 0x000fea000383ffff */
.L_x_48:
[----:B-1----:R1:W2:Y:S02]  /*9950*/  SYNCS.PHASECHK.TRANS64.TRYWAIT P0, [R0+URZ+0x150], R5 ;  /* 0x00015005000075a7 */ /* 0x0022a400080011ff */
[----:B--2---:R-:W-:Y:S05]  /*9960*/  @!P0 NANOSLEEP.SYNCS 0x989680 ;  /* 0x009896800000895d */ /* 0x004fea0003900000 */
[----:B------:R-:W2:Y:S02]  /*9970*/  @!P0 SYNCS.PHASECHK.TRANS64 P0, [R0+URZ+0x150], R5 ;  /* 0x00015005000085a7 */ /* 0x000ea400080010ff */
[----:B--2---:R-:W-:Y:S05]  /*9980*/  @!P0 BRA `(.L_x_48) ;  /* 0xfffffffc00f08947 */ /* 0x004fea000383ffff */
[----:B------:R-:W-:Y:S05]  /*9990*/  BRA `(.L_x_154) ;  /* 0xffffff9000607947 */ /* 0x000fea000383ffff */
.L_x_49:
[----:B------:R-:W-:-:S07]  /*99a0*/  MOV R0, UR5 ;  /* 0x0000000500007c02 */ /* 0x000fce0008000f00 */
.L_x_155:
[----:B-1----:R1:W2:Y:S02]  /*99b0*/  SYNCS.PHASECHK.TRANS64.TRYWAIT P0, [R0+URZ+0x100], R5 ;  /* 0x00010005000075a7 */ /* 0x0022a400080011ff */
[----:B--2---:R-:W-:Y:S05]  /*99c0*/  @!P0 NANOSLEEP.SYNCS 0x989680 ;  /* 0x009896800000895d */ /* 0x004fea0003900000 */
[----:B------:R-:W2:Y:S02]  /*99d0*/  @!P0 SYNCS.PHASECHK.TRANS64 P0, [R0+URZ+0x100], R5 ;  /* 0x00010005000085a7 */ /* 0x000ea400080010ff */
[----:B--2---:R-:W-:Y:S05]  /*99e0*/  @!P0 BRA `(.L_x_155) ;  /* 0xfffffffc00f08947 */ /* 0x004fea000383ffff */
[----:B------:R-:W-:Y:S05]  /*99f0*/  BRA `(.L_x_156) ;  /* 0xffffff9000707947 */ /* 0x000fea000383ffff */
.L_x_50:
[----:B-1----:R1:W2:Y:S02]  /*9a00*/  SYNCS.PHASECHK.TRANS64.TRYWAIT P1, [R0+URZ+0xf0], R5 ;  /* 0x0000f005000075a7 */ /* 0x0022a400080211ff */
[----:B--2---:R-:W-:Y:S05]  /*9a10*/  @!P1 NANOSLEEP.SYNCS 0x989680 ;  /* 0x009896800000995d */ /* 0x004fea0003900000 */
[----:B------:R-:W2:Y:S02]  /*9a20*/  @!P1 SYNCS.PHASECHK.TRANS64 P1, [R0+URZ+0xf0], R5 ;  /* 0x0000f005000095a7 */ /* 0x000ea400080210ff */
[----:B--2---:R-:W-:Y:S05]  /*9a30*/  @!P1 BRA `(.L_x_50) ;  /* 0xfffffffc00f09947 */ /* 0x004fea000383ffff */
[----:B------:R-:W-:Y:S05]  /*9a40*/  BRA `(.L_x_157) ;  /* 0xffffff9000a07947 */ /* 0x000fea000383ffff */
.L_x_53:
[----:B------:R-:W-:-:S07]  /*9a50*/  MOV R0, UR5 ;  /* 0x0000000500007c02 */ /* 0x000fce0008000f00 */
.L_x_158:
[----:B-1----:R1:W2:Y:S02]  /*9a60*/  SYNCS.PHASECHK.TRANS64.TRYWAIT P0, [R0+URZ+0x100], R3 ;  /* 0x00010003000075a7 */ /* 0x0022a400080011ff */
[----:B--2---:R-:W-:Y:S05]  /*9a70*/  @!P0 NANOSLEEP.SYNCS 0x989680 ;  /* 0x009896800000895d */ /* 0x004fea0003900000 */
[----:B------:R-:W2:Y:S02]  /*9a80*/  @!P0 SYNCS.PHASECHK.TRANS64 P0, [R0+URZ+0x100], R3 ;  /* 0x00010003000085a7 */ /* 0x000ea400080010ff */
[----:B--2---:R-:W-:Y:S05]  /*9a90*/  @!P0 BRA `(.L_x_158) ;  /* 0xfffffffc00f08947 */ /* 0x004fea000383ffff */
[----:B------:R-:W-:Y:S05]  /*9aa0*/  BRA `(.L_x_52) ;  /* 0xffffff9000f47947 */ /* 0x000fea000383ffff */
.L_x_60:
[----:B-1----:R1:W2:Y:S02]  /*9ab0*/  SYNCS.PHASECHK.TRANS64.TRYWAIT P1, [R0+URZ+0xf0], R5 ;  /* 0x0000f005000075a7 */ /* 0x0022a400080211ff */
[----:B--2---:R-:W-:Y:S05]  /*9ac0*/  @!P1 NANOSLEEP.SYNCS 0x989680 ;  /* 0x009896800000995d */ /* 0x004fea0003900000 */
[----:B------:R-:W2:Y:S02]  /*9ad0*/  @!P1 SYNCS.PHASECHK.TRANS64 P1, [R0+URZ+0xf0], R5 ;  /* 0x0000f005000095a7 */ /* 0x000ea400080210ff */
[----:B--2---:R-:W-:Y:S05]  /*9ae0*/  @!P1 BRA `(.L_x_60) ;  /* 0xfffffffc00f09947 */ /* 0x004fea000383ffff */
[----:B------:R-:W-:Y:S05]  /*9af0*/  BRA `(.L_x_159) ;  /* 0xffffff9800507947 */ /* 0x000fea000383ffff */
.L_x_61:
[----:B------:R-:W-:-:S07]  /*9b00*/  MOV R3, UR8 ;  /* 0x0000000800037c02 */ /* 0x000fce0008000f00 */
.L_x_160:
[----:B-1----:R1:W2:Y:S02]  /*9b10*/  SYNCS.PHASECHK.TRANS64.TRYWAIT P0, [R3+URZ+0x130], R0 ;  /* 0x00013000030075a7 */ /* 0x0022a400080011ff */
[----:B--2---:R-:W-:Y:S05]  /*9b20*/  @!P0 NANOSLEEP.SYNCS 0x989680 ;  /* 0x009896800000895d */ /* 0x004fea0003900000 */
[----:B------:R-:W2:Y:S02]  /*9b30*/  @!P0 SYNCS.PHASECHK.TRANS64 P0, [R3+URZ+0x130], R0 ;  /* 0x00013000030085a7 */ /* 0x000ea400080010ff */
[----:B--2---:R-:W-:Y:S05]  /*9b40*/  @!P0 BRA `(.L_x_160) ;  /* 0xfffffffc00f08947 */ /* 0x004fea000383ffff */
[----:B------:R-:W-:Y:S05]  /*9b50*/  BRA `(.L_x_161) ;  /* 0xffffff9800a07947 */ /* 0x000fea000383ffff */
.L_x_64:
[----:B------:R-:W-:Y:S07]  /*9b60*/  MOV R0, UR7 ;  /* 0x0000000700007c02 */ /* 0x000fee0008000f00 */
.L_x_162:
[----:B-1----:R1:W2:Y:S02]  /*9b70*/  SYNCS.PHASECHK.TRANS64.TRYWAIT P0, [R0+URZ], R3 ;  /* 0x00000003000075a7 */ /* 0x0022a400080011ff */
[----:B--2---:R-:W-:Y:S05]  /*9b80*/  @!P0 NANOSLEEP.SYNCS 0x989680 ;  /* 0x009896800000895d */ /* 0x004fea0003900000 */
[----:B------:R-:W2:Y:S02]  /*9b90*/  @!P0 SYNCS.PHASECHK.TRANS64 P0, [R0+URZ], R3 ;  /* 0x00000003000085a7 */ /* 0x000ea400080010ff */
[----:B--2---:R-:W-:Y:S05]  /*9ba0*/  @!P0 BRA `(.L_x_162) ;  /* 0xfffffffc00f08947 */ /* 0x004fea000383ffff */
[----:B------:R-:W-:Y:S05]  /*9bb0*/  BRA `(.L_x_63) ;  /* 0xffffff9800bc7947 */ /* 0x000fea000383ffff */
.L_x_67:
[----:B------:R-:W-:-:S07]  /*9bc0*/  MOV R0, UR5 ;  /* 0x0000000500007c02 */ /* 0x000fce0008000f00 */
.L_x_163:
[----:B--2---:R2:W3:Y:S02]  /*9bd0*/  SYNCS.PHASECHK.TRANS64.TRYWAIT P0, [R0+URZ], R3 ;  /* 0x00000003000075a7 */ /* 0x0044e400080011ff */
[----:B---3--:R-:W-:Y:S05]  /*9be0*/  @!P0 NANOSLEEP.SYNCS 0x989680 ;  /* 0x009896800000895d */ /* 0x008fea0003900000 */
[----:B------:R-:W3:Y:S02]  /*9bf0*/  @!P0 SYNCS.PHASECHK.TRANS64 P0, [R0+URZ], R3 ;  /* 0x00000003000085a7 */ /* 0x000ee400080010ff */
[----:B---3--:R-:W-:Y:S05]  /*9c00*/  @!P0 BRA `(.L_x_163) ;  /* 0xfffffffc00f08947 */ /* 0x008fea000383ffff */
[----:B------:R-:W-:Y:S05]  /*9c10*/  BRA `(.L_x_164) ;  /* 0xffffff9c00707947 */ /* 0x000fea000383ffff */
.L_x_68:
[----:B------:R-:W-:-:S07]  /*9c20*/  MOV R0, UR5 ;  /* 0x0000000500007c02 */ /* 0x000fce0008000f00 */
.L_x_165:
[----:B-1----:R1:W2:Y:S02]  /*9c30*/  SYNCS.PHASECHK.TRANS64.TRYWAIT P0, [R0+URZ], R3 ;  /* 0x00000003000075a7 */ /* 0x0022a400080011ff */
[----:B--2---:R-:W-:Y:S05]  /*9c40*/  @!P0 NANOSLEEP.SYNCS 0x989680 ;  /* 0x009896800000895d */ /* 0x004fea0003900000 */
[----:B------:R-:W2:Y:S02]  /*9c50*/  @!P0 SYNCS.PHASECHK.TRANS64 P0, [R0+URZ], R3 ;  /* 0x00000003000085a7 */ /* 0x000ea400080010ff */
[----:B--2---:R-:W-:Y:S05]  /*9c60*/  @!P0 BRA `(.L_x_165) ;  /* 0xfffffffc00f08947 */ /* 0x004fea000383ffff */
[----:B------:R-:W-:Y:S05]  /*9c70*/  BRA `(.L_x_166) ;  /* 0xffffff9c007c7947 */ /* 0x000fea000383ffff */
.L_x_69:
[----:B------:R-:W-:-:S07]  /*9c80*/  MOV R0, UR5 ;  /* 0x0000000500007c02 */ /* 0x000fce0008000f00 */
.L_x_167:
[----:B-1----:R1:W2:Y:S02]  /*9c90*/  SYNCS.PHASECHK.TRANS64.TRYWAIT P0, [R0+URZ], R3 ;  /* 0x00000003000075a7 */ /* 0x0022a400080011ff */
[----:B--2---:R-:W-:Y:S05]  /*9ca0*/  @!P0 NANOSLEEP.SYNCS 0x989680 ;  /* 0x009896800000895d */ /* 0x004fea0003900000 */
[----:B------:R-:W2:Y:S02]  /*9cb0*/  @!P0 SYNCS.PHASECHK.TRANS64 P0, [R0+URZ], R3 ;  /* 0x00000003000085a7 */ /* 0x000ea400080010ff */
[----:B--2---:R-:W-:Y:S05]  /*9cc0*/  @!P0 BRA `(.L_x_167) ;  /* 0xfffffffc00f08947 */ /* 0x004fea000383ffff */
[----:B------:R-:W-:Y:S05]  /*9cd0*/  BRA `(.L_x_168) ;  /* 0xffffff9c00887947 */ /* 0x000fea000383ffff */
.L_x_70:
[----:B------:R-:W-:-:S07]  /*9ce0*/  MOV R0, UR7 ;  /* 0x0000000700007c02 */ /* 0x000fce0008000f00 */
.L_x_169:
[----:B-1----:R1:W2:Y:S02]  /*9cf0*/  SYNCS.PHASECHK.TRANS64.TRYWAIT P0, [R0+URZ], R3 ;  /* 0x00000003000075a7 */ /* 0x0022a400080011ff */
[----:B--2---:R-:W-:Y:S05]  /*9d00*/  @!P0 NANOSLEEP.SYNCS 0x989680 ;  /* 0x009896800000895d */ /* 0x004fea0003900000 */
[----:B------:R-:W2:Y:S02]  /*9d10*/  @!P0 SYNCS.PHASECHK.TRANS64 P0, [R0+URZ], R3 ;  /* 0x00000003000085a7 */ /* 0x000ea400080010ff */
[----:B--2---:R-:W-:Y:S05]  /*9d20*/  @!P0 BRA `(.L_x_169) ;  /* 0xfffffffc00f08947 */ /* 0x004fea000383ffff */
[----:B------:R-:W-:Y:S05]  /*9d30*/  BRA `(.L_x_170) ;  /* 0xffffff9c00947947 */ /* 0x000fea000383ffff */
.L_x_75:
[----:B--2---:R2:W3:Y:S02]  /*9d40*/  SYNCS.PHASECHK.TRANS64.TRYWAIT P0, [R0+URZ+0xf0], R3 ;  /* 0x0000f003000075a7 */ /* 0x0044e400080011ff */
[----:B---3--:R-:W-:Y:S05]  /*9d50*/  @!P0 NANOSLEEP.SYNCS 0x989680 ;  /* 0x009896800000895d */ /* 0x008fea0003900000 */
[----:B------:R-:W3:Y:S02]  /*9d60*/  @!P0 SYNCS.PHASECHK.TRANS64 P0, [R0+URZ+0xf0], R3 ;  /* 0x0000f003000085a7 */ /* 0x000ee400080010ff */
[----:B---3--:R-:W-:Y:S05]  /*9d70*/  @!P0 BRA `(.L_x_75) ;  /* 0xfffffffc00f08947 */ /* 0x008fea000383ffff */
[----:B------:R-:W-:Y:S05]  /*9d80*/  BRA `(.L_x_171) ;  /* 0xffffffa000a07947 */ /* 0x000fea000383ffff */
.L_x_78:
[----:B------:R-:W-:Y:S07]  /*9d90*/  MOV R0, UR7 ;  /* 0x0000000700007c02 */ /* 0x000fee0008000f00 */
.L_x_172:
[----:B--2---:R2:W3:Y:S02]  /*9da0*/  SYNCS.PHASECHK.TRANS64.TRYWAIT P0, [R0+URZ+0xe8], R3 ;  /* 0x0000e803000075a7 */ /* 0x0044e400080011ff */
[----:B---3--:R-:W-:Y:S05]  /*9db0*/  @!P0 NANOSLEEP.SYNCS 0x989680 ;  /* 0x009896800000895d */ /* 0x008fea0003900000 */
[----:B------:R-:W3:Y:S02]  /*9dc0*/  @!P0 SYNCS.PHASECHK.TRANS64 P0, [R0+URZ+0xe8], R3 ;  /* 0x0000e803000085a7 */ /* 0x000ee400080010ff */
[----:B---3--:R-:W-:Y:S05]  /*9dd0*/  @!P0 BRA `(.L_x_172) ;  /* 0xfffffffc00f08947 */ /* 0x008fea000383ffff */
[----:B------:R-:W-:Y:S05]  /*9de0*/  BRA `(.L_x_77) ;  /* 0xffffffa400807947 */ /* 0x000fea000383ffff */
.L_x_81:
[----:B------:R-:W-:Y:S07]  /*9df0*/  MOV R3, UR7 ;  /* 0x0000000700037c02 */ /* 0x000fee0008000f00 */
.L_x_173:
[----:B-1----:R1:W2:Y:S02]  /*9e00*/  SYNCS.PHASECHK.TRANS64.TRYWAIT P0, [R3+URZ+0xc0], R12 ;  /* 0x0000c00c030075a7 */ /* 0x0022a400080011ff */
[----:B--2---:R-:W-:Y:S05]  /*9e10*/  @!P0 NANOSLEEP.SYNCS 0x989680 ;  /* 0x009896800000895d */ /* 0x004fea0003900000 */
[----:B------:R-:W2:Y:S02]  /*9e20*/  @!P0 SYNCS.PHASECHK.TRANS64 P0, [R3+URZ+0xc0], R12 ;  /* 0x0000c00c030085a7 */ /* 0x000ea400080010ff */
[----:B--2---:R-:W-:Y:S05]  /*9e30*/  @!P0 BRA `(.L_x_173) ;  /* 0xfffffffc00f08947 */ /* 0x004fea000383ffff */
[----:B------:R-:W-:Y:S05]  /*9e40*/  BRA `(.L_x_174) ;  /* 0xffffffa400f87947 */ /* 0x000fea000383ffff */
.L_x_82:
[----:B-1----:R-:W-:Y:S07]  /*9e50*/  MOV R3, UR7 ;  /* 0x0000000700037c02 */ /* 0x002fee0008000f00 */
.L_x_175:
[----:B-1----:R1:W2:Y:S02]  /*9e60*/  SYNCS.PHASECHK.TRANS64.TRYWAIT P0, [R3+URZ+0xc8], R12 ;  /* 0x0000c80c030075a7 */ /* 0x0022a400080011ff */
[----:B--2---:R-:W-:Y:S05]  /*9e70*/  @!P0 NANOSLEEP.SYNCS 0x989680 ;  /* 0x009896800000895d */ /* 0x004fea0003900000 */
[----:B------:R-:W2:Y:S02]  /*9e80*/  @!P0 SYNCS.PHASECHK.TRANS64 P0, [R3+URZ+0xc8], R12 ;  /* 0x0000c80c030085a7 */ /* 0x000ea400080010ff */
[----:B--2---:R-:W-:Y:S05]  /*9e90*/  @!P0 BRA `(.L_x_175) ;  /* 0xfffffffc00f08947 */ /* 0x004fea000383ffff */
[----:B------:R-:W-:Y:S05]  /*9ea0*/  BRA `(.L_x_176) ;  /* 0xffffffa800347947 */ /* 0x000fea000383ffff */
.L_x_83:
[----:B-1----:R-:W-:Y:S07]  /*9eb0*/  MOV R3, UR7 ;  /* 0x0000000700037c02 */ /* 0x002fee0008000f00 */
.L_x_177:
[----:B-1----:R1:W2:Y:S02]  /*9ec0*/  SYNCS.PHASECHK.TRANS64.TRYWAIT P0, [R3+URZ+0xd0], R12 ;  /* 0x0000d00c030075a7 */ /* 0x0022a400080011ff */
[----:B--2---:R-:W-:Y:S05]  /*9ed0*/  @!P0 NANOSLEEP.SYNCS 0x989680 ;  /* 0x009896800000895d */ /* 0x004fea0003900000 */
[----:B------:R-:W2:Y:S02]  /*9ee0*/  @!P0 SYNCS.PHASECHK.TRANS64 P0, [R3+URZ+0xd0], R12 ;  /* 0x0000d00c030085a7 */ /* 0x000ea400080010ff */
[----:B--2---:R-:W-:Y:S05]  /*9ef0*/  @!P0 BRA `(.L_x_177) ;  /* 0xfffffffc00f08947 */ /* 0x004fea000383ffff */
[----:B------:R-:W-:Y:S05]  /*9f00*/  BRA `(.L_x_178) ;  /* 0xffffffa8007c7947 */ /* 0x000fea000383ffff */
.L_x_84:
[----:B------:R-:W-:Y:S07]  /*9f10*/  MOV R3, UR7 ;  /* 0x0000000700037c02 */ /* 0x000fee0008000f00 */
.L_x_179:
[----:B-1----:R1:W2:Y:S02]  /*9f20*/  SYNCS.PHASECHK.TRANS64.TRYWAIT P0, [R3+URZ+0xd8], R12 ;  /* 0x0000d80c030075a7 */ /* 0x0022a400080011ff */
[----:B--2---:R-:W-:Y:S05]  /*9f30*/  @!P0 NANOSLEEP.SYNCS 0x989680 ;  /* 0x009896800000895d */ /* 0x004fea0003900000 */
[----:B------:R-:W2:Y:S02]  /*9f40*/  @!P0 SYNCS.PHASECHK.TRANS64 P0, [R3+URZ+0xd8], R12 ;  /* 0x0000d80c030085a7 */ /* 0x000ea400080010ff */
[----:B--2---:R-:W-:Y:S05]  /*9f50*/  @!P0 BRA `(.L_x_179) ;  /* 0xfffffffc00f08947 */ /* 0x004fea000383ffff */
[----:B------:R-:W-:Y:S05]  /*9f60*/  BRA `(.L_x_180) ;  /* 0xffffffac00047947 */ /* 0x000fea000383ffff */
.L_x_86:
[----:B------:R-:W-:-:S07]  /*9f70*/  MOV R0, UR7 ;  /* 0x0000000700007c02 */ /* 0x000fce0008000f00 */
.L_x_181:
[----:B-1----:R1:W3:Y:S02]  /*9f80*/  SYNCS.PHASECHK.TRANS64.TRYWAIT P0, [R0+URZ+0xc0], R3 ;  /* 0x0000c003000075a7 */ /* 0x0022e400080011ff */
[----:B---3--:R-:W-:Y:S05]  /*9f90*/  @!P0 NANOSLEEP.SYNCS 0x989680 ;  /* 0x009896800000895d */ /* 0x008fea0003900000 */
[----:B------:R-:W3:Y:S02]  /*9fa0*/  @!P0 SYNCS.PHASECHK.TRANS64 P0, [R0+URZ+0xc0], R3 ;  /* 0x0000c003000085a7 */ /* 0x000ee400080010ff */
[----:B---3--:R-:W-:Y:S05]  /*9fb0*/  @!P0 BRA `(.L_x_181) ;  /* 0xfffffffc00f08947 */ /* 0x008fea000383ffff */
[----:B------:R-:W-:Y:S05]  /*9fc0*/  BRA `(.L_x_182) ;  /* 0xffffffac00747947 */ /* 0x000fea000383ffff */
.L_x_87:
[----:B-1----:R-:W-:-:S07]  /*9fd0*/  MOV R0, UR7 ;  /* 0x0000000700007c02 */ /* 0x002fce0008000f00 */
.L_x_183:
[----:B-1----:R1:W3:Y:S02]  /*9fe0*/  SYNCS.PHASECHK.TRANS64.TRYWAIT P0, [R0+URZ+0xc8], R3 ;  /* 0x0000c803000075a7 */ /* 0x0022e400080011ff */
[----:B---3--:R-:W-:Y:S05]  /*9ff0*/  @!P0 NANOSLEEP.SYNCS 0x989680 ;  /* 0x009896800000895d */ /* 0x008fea0003900000 */
[----:B------:R-:W3:Y:S02]  /*a000*/  @!P0 SYNCS.PHASECHK.TRANS64 P0, [R0+URZ+0xc8], R3 ;  /* 0x0000c803000085a7 */ /* 0x000ee400080010ff */
[----:B---3--:R-:W-:Y:S05]  /*a010*/  @!P0 BRA `(.L_x_183) ;  /* 0xfffffffc00f08947 */ /* 0x008fea000383ffff */
[----:B------:R-:W-:Y:S05]  /*a020*/  BRA `(.L_x_184) ;  /* 0xffffffac00647947 */ /* 0x000fea000383ffff */
.L_x_88:
[----:B-1----:R-:W-:-:S07]  /*a030*/  MOV R0, UR7 ;  /* 0x0000000700007c02 */ /* 0x002fce0008000f00 */
.L_x_185:
[----:B-1----:R1:W3:Y:S02]  /*a040*/  SYNCS.PHASECHK.TRANS64.TRYWAIT P0, [R0+URZ+0xd0], R3 ;  /* 0x0000d003000075a7 */ /* 0x0022e400080011ff */
[----:B---3--:R-:W-:Y:S05]  /*a050*/  @!P0 NANOSLEEP.SYNCS 0x989680 ;  /* 0x009896800000895d */ /* 0x008fea0003900000 */
[----:B------:R-:W3:Y:S02]  /*a060*/  @!P0 SYNCS.PHASECHK.TRANS64 P0, [R0+URZ+0xd0], R3 ;  /* 0x0000d003000085a7 */ /* 0x000ee400080010ff */
[----:B---3--:R-:W-:Y:S05]  /*a070*/  @!P0 BRA `(.L_x_185) ;  /* 0xfffffffc00f08947 */ /* 0x008fea000383ffff */
[----:B------:R-:W-:Y:S05]  /*a080*/  BRA `(.L_x_186) ;  /* 0xffffffac00547947 */ /* 0x000fea000383ffff */
.L_x_90:
[----:B--2---:R2:W4:Y:S02]  /*a090*/  SYNCS.PHASECHK.TRANS64.TRYWAIT P0, [R0+URZ+0xf0], R3 ;  /* 0x0000f003000075a7 */ /* 0x00452400080011ff */
[----:B----4-:R-:W-:Y:S05]  /*a0a0*/  @!P0 NANOSLEEP.SYNCS 0x989680 ;  /* 0x009896800000895d */ /* 0x010fea0003900000 */
[----:B------:R-:W4:Y:S02]  /*a0b0*/  @!P0 SYNCS.PHASECHK.TRANS64 P0, [R0+URZ+0xf0], R3 ;  /* 0x0000f003000085a7 */ /* 0x000f2400080010ff */
[----:B----4-:R-:W-:Y:S05]  /*a0c0*/  @!P0 BRA `(.L_x_90) ;  /* 0xfffffffc00f08947 */ /* 0x010fea000383ffff */
[----:B------:R-:W-:Y:S05]  /*a0d0*/  BRA `(.L_x_187) ;  /* 0xffffffb000247947 */ /* 0x000fea000383ffff */
.L_x_101:
[----:B-1----:R1:W3:Y:S02]  /*a0e0*/  SYNCS.PHASECHK.TRANS64.TRYWAIT P1, [R0+URZ+0xa0], R3 ;  /* 0x0000a003000075a7 */ /* 0x0022e400080211ff */
[----:B---3--:R-:W-:Y:S05]  /*a0f0*/  @!P1 NANOSLEEP.SYNCS 0x989680 ;  /* 0x009896800000995d */ /* 0x008fea0003900000 */
[----:B------:R-:W3:Y:S02]  /*a100*/  @!P1 SYNCS.PHASECHK.TRANS64 P1, [R0+URZ+0xa0], R3 ;  /* 0x0000a003000095a7 */ /* 0x000ee400080210ff */
[----:B---3--:R-:W-:Y:S05]  /*a110*/  @!P1 BRA `(.L_x_101) ;  /* 0xfffffffc00f09947 */ /* 0x008fea000383ffff */
[----:B------:R-:W-:Y:S05]  /*a120*/  BRA `(.L_x_100) ;  /* 0xffffffbc003c7947 */ /* 0x000fea000383ffff */
.L_x_103:
[----:B---3--:R3:W4:Y:S02]  /*a130*/  SYNCS.PHASECHK.TRANS64.TRYWAIT P0, [R108+URZ+0x110], R7 ;  /* 0x000110076c0075a7 */ /* 0x00872400080011ff */
[----:B----4-:R-:W-:Y:S05]  /*a140*/  @!P0 NANOSLEEP.SYNCS 0x989680 ;  /* 0x009896800000895d */ /* 0x010fea0003900000 */
[----:B------:R-:W4:Y:S02]  /*a150*/  @!P0 SYNCS.PHASECHK.TRANS64 P0, [R108+URZ+0x110], R7 ;  /* 0x000110076c0085a7 */ /* 0x000f2400080010ff */
[----:B----4-:R-:W-:Y:S05]  /*a160*/  @!P0 BRA `(.L_x_103) ;  /* 0xfffffffc00f08947 */ /* 0x010fea000383ffff */
[----:B------:R-:W-:Y:S05]  /*a170*/  BRA `(.L_x_102) ;  /* 0xffffffbc00907947 */ /* 0x000fea000383ffff */
.L_x_111:
[----:B--2---:R2:W3:Y:S02]  /*a180*/  SYNCS.PHASECHK.TRANS64.TRYWAIT P0, [R55+URZ+0xa0], R0 ;  /* 0x0000a000370075a7 */ /* 0x0044e400080011ff */
[----:B---3--:R-:W-:Y:S05]  /*a190*/  @!P0 NANOSLEEP.SYNCS 0x989680 ;  /* 0x009896800000895d */ /* 0x008fea0003900000 */
[----:B------:R-:W3:Y:S02]  /*a1a0*/  @!P0 SYNCS.PHASECHK.TRANS64 P0, [R55+URZ+0xa0], R0 ;  /* 0x0000a000370085a7 */ /* 0x000ee400080010ff */
[----:B---3--:R-:W-:Y:S05]  /*a1b0*/  @!P0 BRA `(.L_x_111) ;  /* 0xfffffffc00f08947 */ /* 0x008fea000383ffff */
[----:B------:R-:W-:Y:S05]  /*a1c0*/  BRA `(.L_x_110) ;  /* 0xffffffc800887947 */ /* 0x000fea000383ffff */
.L_x_119:
[----:B--2---:R2:W3:Y:S02]  /*a1d0*/  SYNCS.PHASECHK.TRANS64.TRYWAIT P0, [R73+URZ+0xa0], R2 ;  /* 0x0000a002490075a7 */ /* 0x0044e400080011ff */
[----:B---3--:R-:W-:Y:S05]  /*a1e0*/  @!P0 NANOSLEEP.SYNCS 0x989680 ;  /* 0x009896800000895d */ /* 0x008fea0003900000 */
[----:B------:R-:W3:Y:S02]  /*a1f0*/  @!P0 SYNCS.PHASECHK.TRANS64 P0, [R73+URZ+0xa0], R2 ;  /* 0x0000a002490085a7 */ /* 0x000ee400080010ff */
[----:B---3--:R-:W-:Y:S05]  /*a200*/  @!P0 BRA `(.L_x_119) ;  /* 0xfffffffc00f08947 */ /* 0x008fea000383ffff */
[----:B------:R-:W-:Y:S05]  /*a210*/  BRA `(.L_x_118) ;  /* 0xffffffd400c47947 */ /* 0x000fea000383ffff */
.L_x_127:
[----:B--2---:R2:W3:Y:S02]  /*a220*/  SYNCS.PHASECHK.TRANS64.TRYWAIT P0, [R76+URZ+0xa0], R3 ;  /* 0x0000a0034c0075a7 */ /* 0x0044e400080011ff */
[----:B---3--:R-:W-:Y:S05]  /*a230*/  @!P0 NANOSLEEP.SYNCS 0x989680 ;  /* 0x009896800000895d */ /* 0x008fea0003900000 */
[----:B------:R-:W3:Y:S02]  /*a240*/  @!P0 SYNCS.PHASECHK.TRANS64 P0, [R76+URZ+0xa0], R3 ;  /* 0x0000a0034c0085a7 */ /* 0x000ee400080010ff */
[----:B---3--:R-:W-:Y:S05]  /*a250*/  @!P0 BRA `(.L_x_127) ;  /* 0xfffffffc00f08947 */ /* 0x008fea000383ffff */
[----:B------:R-:W-:Y:S05]  /*a260*/  BRA `(.L_x_126) ;  /* 0xffffffe4000c7947 */ /* 0x000fea000383ffff */
        .weak           $__internal_0_$__cuda_sm10x_tcgen05_guardrail_trap_col_being_dealloced_not_returned_by_alloc
        .type           $__internal_0_$__cuda_sm10x_tcgen05_guardrail_trap_col_being_dealloced_not_returned_by_alloc,@function
        .size           $__internal_0_$__cuda_sm10x_tcgen05_guardrail_trap_col_being_dealloced_not_returned_by_alloc,($__internal_1_$__cuda_sm10x_tcgen05_guardrail_trap_phase_invalid_during_alloc - $__internal_0_$__cuda_sm10x_tcgen05_guardrail_trap_col_being_dealloced_not_returned_by_alloc)
$__internal_0_$__cuda_sm10x_tcgen05_guardrail_trap_col_being_dealloced_not_returned_by_alloc:
[----:B------:R-:W-:Y:S05]  /*a270*/  BPT.TRAP 0x1 ;  /* 0x000000040000795c */ /* 0x000fea0000300000 */
[----:B------:R-:W-:-:S04]  /*a280*/  HFMA2 R3, -RZ, RZ, 0, 0 ;  /* 0x00000000ff037431 */ /* 0x000fc800000001ff */
[----:B------:R-:W-:Y:S05]  /*a290*/  RET.REL.NODEC R2 `(_ZN7cutlass13device_kernelINS_4gemm6kernel13GemmUniversalIN4cute5tupleIJiiiiEEENS1_10collective13CollectiveMmaINS1_35MainloopSm100TmaUmmaWarpSpecializedILi10ELi2ELi4ENS5_IJNS4_1CILi1EEESB_SB_EEEEENS5_IJNSA_ILi64EEENSA_ILi256EEESE_EEEaNS5_IJSB_llEEEaSH_NS4_8TiledMMAINS4_8MMA_AtomIJNS4_15SM100_MMA_S8_SSIaaiLi64ELi256ELNS4_4UMMA5MajorE1ELSM_1ELNSL_8SaturateE0EEEEEENS4_6LayoutISC_NS5_IJNSA_ILi0EEESR_SR_EEEEENS5_IJNS4_10UnderscoreESU_SU_EEEEENS4_13SM90_TMA_LOADENS4_14ComposedLayoutINS4_7SwizzleILi2ELi4ELi3EEENS4_18smem_ptr_flag_bitsILi8EEENSQ_INS5_IJSE_NSA_ILi8EEEEEENS5_IJSB_SE_EEEEEEEvNS4_8identityESX_NSY_INSZ_ILi3ELi4ELi3EEES12_NSQ_INS5_IJNSA_ILi128EEES13_EEENS5_IJSB_S1A_EEEEEEEvS18_EENS_8epilogue10collective18CollectiveEpilogueINS1G_23Sm100TmaWarpSpecializedILi4ELi2ELi32ELb0ELb0EEEJSG_NS5_IJNSQ_ISE_SB_EES1L_EEEaNS5_IJlSB_lEEEaS1N_NS1G_6fusion15FusionCallbacksIS1K_NS1O_17LinearCombinationIaiaiLNS_15FloatRoundStyleE2EEESG_S1M_JEEENS4_5SM1004TMEM4LOAD26SM100_TMEM_LOAD_16dp32b32xESX_NSY_IS10_S12_NSQ_INS5_IJS13_SE_EEENS5_IJSE_SB_EEEEEEENS4_39AutoVectorizingCopyWithAssumedAlignmentILi128EEENS4_14SM90_TMA_STOREES21_S23_S23_EEEvvEEEEvNT_6ParamsE) ;  /* 0xffffff5c02587950 */ /* 0x000fea0003c3ffff */
        .weak           $__internal_1_$__cuda_sm10x_tcgen05_guardrail_trap_phase_invalid_during_alloc
        .type           $__internal_1_$__cuda_sm10x_tcgen05_guardrail_trap_phase_invalid_during_alloc,@function
        .size           $__internal_1_$__cuda_sm10x_tcgen05_guardrail_trap_phase_invalid_during_alloc,($__internal_2_$__cuda_sm10x_tcgen05_guardrail_trap_unallocated_columns_being_dealloced - $__internal_1_$__cuda_sm10x_tcgen05_guardrail_trap_phase_invalid_during_alloc)
$__internal_1_$__cuda_sm10x_tcgen05_guardrail_trap_phase_invalid_during_alloc:
[----:B------:R-:W-:Y:S05]  /*a2a0*/  BPT.TRAP 0x1 ;  /* 0x000000040000795c */ /* 0x000fea0000300000 */
[----:B------:R-:W-:-:S04]  /*a2b0*/  MOV R3, 0x0 ;  /* 0x0000000000037802 */ /* 0x000fc80000000f00 */
[----:B------:R-:W-:Y:S05]  /*a2c0*/  RET.REL.NODEC R2 `(_ZN7cutlass13device_kernelINS_4gemm6kernel13GemmUniversalIN4cute5tupleIJiiiiEEENS1_10collective13CollectiveMmaINS1_35MainloopSm100TmaUmmaWarpSpecializedILi10ELi2ELi4ENS5_IJNS4_1CILi1EEESB_SB_EEEEENS5_IJNSA_ILi64EEENSA_ILi256EEESE_EEEaNS5_IJSB_llEEEaSH_NS4_8TiledMMAINS4_8MMA_AtomIJNS4_15SM100_MMA_S8_SSIaaiLi64ELi256ELNS4_4UMMA5MajorE1ELSM_1ELNSL_8SaturateE0EEEEEENS4_6LayoutISC_NS5_IJNSA_ILi0EEESR_SR_EEEEENS5_IJNS4_10UnderscoreESU_SU_EEEEENS4_13SM90_TMA_LOADENS4_14ComposedLayoutINS4_7SwizzleILi2ELi4ELi3EEENS4_18smem_ptr_flag_bitsILi8EEENSQ_INS5_IJSE_NSA_ILi8EEEEEENS5_IJSB_SE_EEEEEEEvNS4_8identityESX_NSY_INSZ_ILi3ELi4ELi3EEES12_NSQ_INS5_IJNSA_ILi128EEES13_EEENS5_IJSB_S1A_EEEEEEEvS18_EENS_8epilogue10collective18CollectiveEpilogueINS1G_23Sm100TmaWarpSpecializedILi4ELi2ELi32ELb0ELb0EEEJSG_NS5_IJNSQ_ISE_SB_EES1L_EEEaNS5_IJlSB_lEEEaS1N_NS1G_6fusion15FusionCallbacksIS1K_NS1O_17LinearCombinationIaiaiLNS_15FloatRoundStyleE2EEESG_S1M_JEEENS4_5SM1004TMEM4LOAD26SM100_TMEM_LOAD_16dp32b32xESX_NSY_IS10_S12_NSQ_INS5_IJS13_SE_EEENS5_IJSE_SB_EEEEEEENS4_39AutoVectorizingCopyWithAssumedAlignmentILi128EEENS4_14SM90_TMA_STOREES21_S23_S23_EEEvvEEEEvNT_6ParamsE) ;  /* 0xffffff5c024c7950 */ /* 0x000fea0003c3ffff */
        .weak           $__internal_2_$__cuda_sm10x_tcgen05_guardrail_trap_unallocated_columns_being_dealloced
        .type           $__internal_2_$__cuda_sm10x_tcgen05_guardrail_trap_unallocated_columns_being_dealloced,@function
        .size           $__internal_2_$__cuda_sm10x_tcgen05_guardrail_trap_unallocated_columns_being_dealloced,(.L_x_189 - $__internal_2_$__cuda_sm10x_tcgen05_guardrail_trap_unallocated_columns_being_dealloced)
$__internal_2_$__cuda_sm10x_tcgen05_guardrail_trap_unallocated_columns_being_dealloced:
[----:B------:R-:W-:Y:S05]  /*a2d0*/  BPT.TRAP 0x1 ;  /* 0x000000040000795c */ /* 0x000fea0000300000 */
[----:B------:R-:W-:-:S04]  /*a2e0*/  HFMA2 R3, -RZ, RZ, 0, 0 ;  /* 0x00000000ff037431 */ /* 0x000fc800000001ff */
[----:B------:R-:W-:Y:S05]  /*a2f0*/  RET.REL.NODEC R2 `(_ZN7cutlass13device_kernelINS_4gemm6kernel13GemmUniversalIN4cute5tupleIJiiiiEEENS1_10collective13CollectiveMmaINS1_35MainloopSm100TmaUmmaWarpSpecializedILi10ELi2ELi4ENS5_IJNS4_1CILi1EEESB_SB_EEEEENS5_IJNSA_ILi64EEENSA_ILi256EEESE_EEEaNS5_IJSB_llEEEaSH_NS4_8TiledMMAINS4_8MMA_AtomIJNS4_15SM100_MMA_S8_SSIaaiLi64ELi256ELNS4_4UMMA5MajorE1ELSM_1ELNSL_8SaturateE0EEEEEENS4_6LayoutISC_NS5_IJNSA_ILi0EEESR_SR_EEEEENS5_IJNS4_10UnderscoreESU_SU_EEEEENS4_13SM90_TMA_LOADENS4_14ComposedLayoutINS4_7SwizzleILi2ELi4ELi3EEENS4_18smem_ptr_flag_bitsILi8EEENSQ_INS5_IJSE_NSA_ILi8EEEEEENS5_IJSB_SE_EEEEEEEvNS4_8identityESX_NSY_INSZ_ILi3ELi4ELi3EEES12_NSQ_INS5_IJNSA_ILi128EEES13_EEENS5_IJSB_S1A_EEEEEEEvS18_EENS_8epilogue10collective18CollectiveEpilogueINS1G_23Sm100TmaWarpSpecializedILi4ELi2ELi32ELb0ELb0EEEJSG_NS5_IJNSQ_ISE_SB_EES1L_EEEaNS5_IJlSB_lEEEaS1N_NS1G_6fusion15FusionCallbacksIS1K_NS1O_17LinearCombinationIaiaiLNS_15FloatRoundStyleE2EEESG_S1M_JEEENS4_5SM1004TMEM4LOAD26SM100_TMEM_LOAD_16dp32b32xESX_NSY_IS10_S12_NSQ_INS5_IJS13_SE_EEENS5_IJSE_SB_EEEEEEENS4_39AutoVectorizingCopyWithAssumedAlignmentILi128EEENS4_14SM90_TMA_STOREES21_S23_S23_EEEvvEEEEvNT_6ParamsE) ;  /* 0xffffff5c02407950 */ /* 0x000fea0003c3ffff */
.L_x_188:
[----:B------:R-:W-:-:S00]  /*a300*/  BRA `(.L_x_188) ;  /* 0xfffffffc00fc7947 */ /* 0x000fc0000383ffff */
[----:B------:R-:W-:-:S00]  /*a310*/  NOP ;  /* 0x0000000000007918 */ /* 0x000fc00000000000 */
        /* <DEDUP_REMOVED lines=14> */
.L_x_189:


//--------------------- .nv.global.init           --------------------------
	.section	.nv.global.init,"aw",@progbits
.nv.global.init:
	.type		$str$27,@object
	.size		$str$27,($str$28 - $str$27)
$str$27:
        /*0000*/ 	.byte	0x28, 0x61, 0x64, 0x64, 0x72, 0x65, 0x73, 0x73, 0x20, 0x26, 0x20, 0x6d, 0x61, 0x73, 0x6b, 0x29
        /*0010*/ 	.byte	0x20, 0x3d, 0x3d, 0x20, 0x30, 0x00
	.type		$str$28,@object
	.size		$str$28,($str$26 - $str$28)
$str$28:
        /*0016*/ 	.byte	0x2f, 0x74, 0x6d, 0x70, 0x2f, 0x63, 0x75, 0x74, 0x6c, 0x61, 0x73, 0x73, 0x5f, 0x73, 0x77, 0x65
        /*0026*/ 	.byte	0x65, 0x70, 0x5f, 0x73, 0x72, 0x63, 0x2f, 0x69, 0x6e, 0x63, 0x6c, 0x75, 0x64, 0x65, 0x2f, 0x63
        /*0036*/ 	.byte	0x75, 0x74, 0x65, 0x2f, 0x70, 0x6f, 0x69, 0x6e, 0x74, 0x65, 0x72, 0x5f, 0x66, 0x6c, 0x61, 0x67
        /*0046*/ 	.byte	0x67, 0x65, 0x64, 0x2e, 0x68, 0x70, 0x70, 0x00
	.type		$str$26,@object
	.size		$str$26,($str$25 - $str$26)
$str$26:
        /*004e*/ 	.byte	0x2f, 0x74, 0x6d, 0x70, 0x2f, 0x63, 0x75, 0x74, 0x6c, 0x61, 0x73, 0x73, 0x5f, 0x73, 0x77, 0x65
        /*005e*/ 	.byte	0x65, 0x70, 0x5f, 0x73, 0x72, 0x63, 0x2f, 0x69, 0x6e, 0x63, 0x6c, 0x75, 0x64, 0x65, 0x2f, 0x63
        /*006e*/ 	.byte	0x75, 0x74, 0x65, 0x2f, 0x61, 0x74, 0x6f, 0x6d, 0x2f, 0x63, 0x6f, 0x70, 0x79, 0x5f, 0x74, 0x72
        /*007e*/ 	.byte	0x61, 0x69, 0x74, 0x73, 0x5f, 0x73, 0x6d, 0x31, 0x30, 0x30, 0x2e, 0x68, 0x70, 0x70, 0x00
	.type		$str$25,@object
	.size		$str$25,(__unnamed_1 - $str$25)
$str$25:
        /*008d*/ 	.byte	0x28, 0x28, 0x75, 0x69, 0x6e, 0x74, 0x33, 0x32, 0x5f, 0x74, 0x28, 0x74, 0x68, 0x72, 0x65, 0x61
        /*009d*/ 	.byte	0x64, 0x49, 0x64, 0x78, 0x2e, 0x78, 0x29, 0x20, 0x2f, 0x20, 0x33, 0x32, 0x29, 0x20, 0x25, 0x20
        /*00ad*/ 	.byte	0x34, 0x29, 0x20, 0x3d, 0x3d, 0x20, 0x28, 0x28, 0x28, 0x74, 0x6d, 0x65, 0x6d, 0x5f, 0x61, 0x64
        /*00bd*/ 	.byte	0x64, 0x72, 0x20, 0x3e, 0x3e, 0x20, 0x31, 0x36, 0x29, 0x20, 0x2f, 0x20, 0x33, 0x32, 0x29, 0x20
        /*00cd*/ 	.byte	0x25, 0x20, 0x34, 0x29, 0x00
	.type		__unnamed_1,@object
	.size		__unnamed_1,(__unnamed_2 - __unnamed_1)
__unnamed_1:
        /*00d2*/ 	.byte	0x61, 0x75, 0x74, 0x6f, 0x20, 0x63, 0x75, 0x74, 0x65, 0x3a, 0x3a, 0x61, 0x73, 0x5f, 0x70, 0x6f
        /* <DEDUP_REMOVED lines=24> */
        /*0262*/ 	.byte	0x00
	.type		__unnamed_2,@object
	.size		__unnamed_2,(__unnamed_3 - __unnamed_2)
__unnamed_2:
        /* <DEDUP_REMOVED lines=26> */
	.type		__unnamed_3,@object
	.size		__unnamed_3,(.L_3 - __unnamed_3)
__unnamed_3:
        /* <DEDUP_REMOVED lines=41> */
.L_3:


//--------------------- .nv.shared._ZN7cutlass13device_kernelINS_4gemm6kernel13GemmUniversalIN4cute5tupleIJiiiiEEENS1_10collective13CollectiveMmaINS1_35MainloopSm100TmaUmmaWarpSpecializedILi10ELi2ELi4ENS5_IJNS4_1CILi1EEESB_SB_EEEEENS5_IJNSA_ILi64EEENSA_ILi256EEESE_EEEaNS5_IJSB_llEEEaSH_NS4_8TiledMMAINS4_8MMA_AtomIJNS4_15SM100_MMA_S8_SSIaaiLi64ELi256ELNS4_4UMMA5MajorE1ELSM_1ELNSL_8SaturateE0EEEEEENS4_6LayoutISC_NS5_IJNSA_ILi0EEESR_SR_EEEEENS5_IJNS4_10UnderscoreESU_SU_EEEEENS4_13SM90_TMA_LOADENS4_14ComposedLayoutINS4_7SwizzleILi2ELi4ELi3EEENS4_18smem_ptr_flag_bitsILi8EEENSQ_INS5_IJSE_NSA_ILi8EEEEEENS5_IJSB_SE_EEEEEEEvNS4_8identityESX_NSY_INSZ_ILi3ELi4ELi3EEES12_NSQ_INS5_IJNSA_ILi128EEES13_EEENS5_IJSB_S1A_EEEEEEEvS18_EENS_8epilogue10collective18CollectiveEpilogueINS1G_23Sm100TmaWarpSpecializedILi4ELi2ELi32ELb0ELb0EEEJSG_NS5_IJNSQ_ISE_SB_EES1L_EEEaNS5_IJlSB_lEEEaS1N_NS1G_6fusion15FusionCallbacksIS1K_NS1O_17LinearCombinationIaiaiLNS_15FloatRoundStyleE2EEESG_S1M_JEEENS4_5SM1004TMEM4LOAD26SM100_TMEM_LOAD_16dp32b32xESX_NSY_IS10_S12_NSQ_INS5_IJS13_SE_EEENS5_IJSE_SB_EEEEEEENS4_39AutoVectorizingCopyWithAssumedAlignmentILi128EEENS4_14SM90_TMA_STOREES21_S23_S23_EEEvvEEEEvNT_6ParamsE --------------------------
	.section	.nv.shared._ZN7cutlass13device_kernelINS_4gemm6kernel13GemmUniversalIN4cute5tupleIJiiiiEEENS1_10collective13CollectiveMmaINS1_35MainloopSm100TmaUmmaWarpSpecializedILi10ELi2ELi4ENS5_IJNS4_1CILi1EEESB_SB_EEEEENS5_IJNSA_ILi64EEENSA_ILi256EEESE_EEEaNS5_IJSB_llEEEaSH_NS4_8TiledMMAINS4_8MMA_AtomIJNS4_15SM100_MMA_S8_SSIaaiLi64ELi256ELNS4_4UMMA5MajorE1ELSM_1ELNSL_8SaturateE0EEEEEENS4_6LayoutISC_NS5_IJNSA_ILi0EEESR_SR_EEEEENS5_IJNS4_10UnderscoreESU_SU_EEEEENS4_13SM90_TMA_LOADENS4_14ComposedLayoutINS4_7SwizzleILi2ELi4ELi3EEENS4_18smem_ptr_flag_bitsILi8EEENSQ_INS5_IJSE_NSA_ILi8EEEEEENS5_IJSB_SE_EEEEEEEvNS4_8identityESX_NSY_INSZ_ILi3ELi4ELi3EEES12_NSQ_INS5_IJNSA_ILi128EEES13_EEENS5_IJSB_S1A_EEEEEEEvS18_EENS_8epilogue10collective18CollectiveEpilogueINS1G_23Sm100TmaWarpSpecializedILi4ELi2ELi32ELb0ELb0EEEJSG_NS5_IJNSQ_ISE_SB_EES1L_EEEaNS5_IJlSB_lEEEaS1N_NS1G_6fusion15FusionCallbacksIS1K_NS1O_17LinearCombinationIaiaiLNS_15FloatRoundStyleE2EEESG_S1M_JEEENS4_5SM1004TMEM4LOAD26SM100_TMEM_LOAD_16dp32b32xESX_NSY_IS10_S12_NSQ_INS5_IJS13_SE_EEENS5_IJSE_SB_EEEEEEENS4_39AutoVectorizingCopyWithAssumedAlignmentILi128EEENS4_14SM90_TMA_STOREES21_S23_S23_EEEvvEEEEvNT_6ParamsE,"aw",@nobits
	.sectionflags	@""
	.align	16
	.zero		1024


//--------------------- .nv.shared.reserved.0     --------------------------
	.section	.nv.shared.reserved.0,"aw",@nobits
	.weak		__nv_reservedSMEM_offset_0_alias
	.size		__nv_reservedSMEM_offset_0_alias, 0, 64
	.other		__nv_reservedSMEM_offset_0_alias,@"STO_CUDA_RESERVED_SHARED STV_DEFAULT"
__nv_reservedSMEM_offset_0_alias:
	.zero		0
.nv.shared.reserved.0:
	.zero		64
	.weak		__nv_reservedSMEM_tcgen05_partition
	.type		__nv_reservedSMEM_tcgen05_partition,@object
	.size		__nv_reservedSMEM_tcgen05_partition,(.L_0 - __nv_reservedSMEM_tcgen05_partition)
__nv_reservedSMEM_tcgen05_partition:
	.zero		32
.L_0:


//--------------------- .nv.global                --------------------------
	.section	.nv.global,"aw",@nobits
.nv.global:
	.type		_ZN40_INTERNAL_ddb1241a_4_k_cu_6535ecf0_308014cute1_E,@object
	.size		_ZN40_INTERNAL_ddb1241a_4_k_cu_6535ecf0_308014cute1_E,(_ZN40_INTERNAL_ddb1241a_4_k_cu_6535ecf0_308014cuda3std3__45__cpo6cbeginE - _ZN40_INTERNAL_ddb1241a_4_k_cu_6535ecf0_308014cute1_E)
_ZN40_INTERNAL_ddb1241a_4_k_cu_6535ecf0_308014cute1_E:
	.zero		1
	.type		_ZN40_INTERNAL_ddb1241a_4_k_cu_6535ecf0_308014cuda3std3__45__cpo6cbeginE,@object
	.size		_ZN40_INTERNAL_ddb1241a_4_k_cu_6535ecf0_308014cuda3std3__45__cpo6cbeginE,(_ZN40_INTERNAL_ddb1241a_4_k_cu_6535ecf0_308014cuda3std3__48in_placeE - _ZN40_INTERNAL_ddb1241a_4_k_cu_6535ecf0_308014cuda3std3__45__cpo6cbeginE)
_ZN40_INTERNAL_ddb1241a_4_k_cu_6535ecf0_308014cuda3std3__45__cpo6cbeginE:
	.zero		1
	.type		_ZN40_INTERNAL_ddb1241a_4_k_cu_6535ecf0_308014cuda3std3__48in_placeE,@object
	.size		_ZN40_INTERNAL_ddb1241a_4_k_cu_6535ecf0_308014cuda3std3__48in_placeE,(_ZN40_INTERNAL_ddb1241a_4_k_cu_6535ecf0_308014cuda3std6ranges3__45__cpo9iter_moveE - _ZN40_INTERNAL_ddb1241a_4_k_cu_6535ecf0_308014cuda3std3__48in_placeE)
_ZN40_INTERNAL_ddb1241a_4_k_cu_6535ecf0_308014cuda3std3__48in_placeE:
	.zero		1
	.type		_ZN40_INTERNAL_ddb1241a_4_k_cu_6535ecf0_308014cuda3std6ranges3__45__cpo9iter_moveE,@object
	.size		_ZN40_INTERNAL_ddb1241a_4_k_cu_6535ecf0_308014cuda3std6ranges3__45__cpo9iter_moveE,(_ZN40_INTERNAL_ddb1241a_4_k_cu_6535ecf0_308014cuda3std3__45__cpo5beginE - _ZN40_INTERNAL_ddb1241a_4_k_cu_6535ecf0_308014cuda3std6ranges3__45__cpo9iter_moveE)
_ZN40_INTERNAL_ddb1241a_4_k_cu_6535ecf0_308014cuda3std6ranges3__45__cpo9iter_moveE:
	.zero		1
	.type		_ZN40_INTERNAL_ddb1241a_4_k_cu_6535ecf0_308014cuda3std3__45__cpo5beginE,@object
	.size		_ZN40_INTERNAL_ddb1241a_4_k_cu_6535ecf0_308014cuda3std3__45__cpo5beginE,(_ZN40_INTERNAL_ddb1241a_4_k_cu_6535ecf0_308014cuda3std3__442_GLOBAL__N__ddb1241a_4_k_cu_6535ecf0_308016ignoreE - _ZN40_INTERNAL_ddb1241a_4_k_cu_6535ecf0_308014cuda3std3__45__cpo5beginE)
_ZN40_INTERNAL_ddb1241a_4_k_cu_6535ecf0_308014cuda3std3__45__cpo5beginE:
	.zero		1
	.type		_ZN40_INTERNAL_ddb1241a_4_k_cu_6535ecf0_308014cuda3std3__442_GLOBAL__N__ddb1241a_4_k_cu_6535ecf0_308016ignoreE,@object
	.size		_ZN40_INTERNAL_ddb1241a_4_k_cu_6535ecf0_308014cuda3std3__442_GLOBAL__N__ddb1241a_4_k_cu_6535ecf0_308016ignoreE,(_ZN40_INTERNAL_ddb1241a_4_k_cu_6535ecf0_308014cute7productE - _ZN40_INTERNAL_ddb1241a_4_k_cu_6535ecf0_308014cuda3std3__442_GLOBAL__N__ddb1241a_4_k_cu_6535ecf0_308016ignoreE)
_ZN40_INTERNAL_ddb1241a_4_k_cu_6535ecf0_308014cuda3std3__442_GLOBAL__N__ddb1241a_4_k_cu_6535ecf0_308016ignoreE:
	.zero		1
	.type		_ZN40_INTERNAL_ddb1241a_4_k_cu_6535ecf0_308014cute7productE,@object
	.size		_ZN40_INTERNAL_ddb1241a_4_k_cu_6535ecf0_308014cute7productE,(_ZN40_INTERNAL_ddb1241a_4_k_cu_6535ecf0_308014cuda3std3__45__cpo3endE - _ZN40_INTERNAL_ddb1241a_4_k_cu_6535ecf0_308014cute7productE)
_ZN40_INTERNAL_ddb1241a_4_k_cu_6535ecf0_308014cute7productE:
	.zero		1
	.type		_ZN40_INTERNAL_ddb1241a_4_k_cu_6535ecf0_308014cuda3std3__45__cpo3endE,@object
	.size		_ZN40_INTERNAL_ddb1241a_4_k_cu_6535ecf0_308014cuda3std3__45__cpo3endE,(_ZN40_INTERNAL_ddb1241a_4_k_cu_6535ecf0_308014cuda3std3__419piecewise_constructE - _ZN40_INTERNAL_ddb1241a_4_k_cu_6535ecf0_308014cuda3std3__45__cpo3endE)
_ZN40_INTERNAL_ddb1241a_4_k_cu_6535ecf0_308014cuda3std3__45__cpo3endE:
	.zero		1
	.type		_ZN40_INTERNAL_ddb1241a_4_k_cu_6535ecf0_308014cuda3std3__419piecewise_constructE,@object
	.size		_ZN40_INTERNAL_ddb1241a_4_k_cu_6535ecf0_308014cuda3std3__419piecewise_constructE,(_ZN40_INTERNAL_ddb1241a_4_k_cu_6535ecf0_308014cuda3std3__45__cpo4cendE - _ZN40_INTERNAL_ddb1241a_4_k_cu_6535ecf0_308014cuda3std3__419piecewise_constructE)
_ZN40_INTERNAL_ddb1241a_4_k_cu_6535ecf0_308014cuda3std3__419piecewise_constructE:
	.zero		1
	.type		_ZN40_INTERNAL_ddb1241a_4_k_cu_6535ecf0_308014cuda3std3__45__cpo4cendE,@object
	.size		_ZN40_INTERNAL_ddb1241a_4_k_cu_6535ecf0_308014cuda3std3__45__cpo4cendE,(_ZN40_INTERNAL_ddb1241a_4_k_cu_6535ecf0_308014cuda3std6ranges3__45__cpo4swapE - _ZN40_INTERNAL_ddb1241a_4_k_cu_6535ecf0_308014cuda3std3__45__cpo4cendE)
_ZN40_INTERNAL_ddb1241a_4_k_cu_6535ecf0_308014cuda3std3__45__cpo4cendE:
	.zero		1
	.type		_ZN40_INTERNAL_ddb1241a_4_k_cu_6535ecf0_308014cuda3std6ranges3__45__cpo4swapE,@object
	.size		_ZN40_INTERNAL_ddb1241a_4_k_cu_6535ecf0_308014cuda3std6ranges3__45__cpo4swapE,(.L_11 - _ZN40_INTERNAL_ddb1241a_4_k_cu_6535ecf0_308014cuda3std6ranges3__45__cpo4swapE)
_ZN40_INTERNAL_ddb1241a_4_k_cu_6535ecf0_308014cuda3std6ranges3__45__cpo4swapE:
	.zero		1
.L_11:


//--------------------- .nv.constant0._ZN7cutlass13device_kernelINS_4gemm6kernel13GemmUniversalIN4cute5tupleIJiiiiEEENS1_10collective13CollectiveMmaINS1_35MainloopSm100TmaUmmaWarpSpecializedILi10ELi2ELi4ENS5_IJNS4_1CILi1EEESB_SB_EEEEENS5_IJNSA_ILi64EEENSA_ILi256EEESE_EEEaNS5_IJSB_llEEEaSH_NS4_8TiledMMAINS4_8MMA_AtomIJNS4_15SM100_MMA_S8_SSIaaiLi64ELi256ELNS4_4UMMA5MajorE1ELSM_1ELNSL_8SaturateE0EEEEEENS4_6LayoutISC_NS5_IJNSA_ILi0EEESR_SR_EEEEENS5_IJNS4_10UnderscoreESU_SU_EEEEENS4_13SM90_TMA_LOADENS4_14ComposedLayoutINS4_7SwizzleILi2ELi4ELi3EEENS4_18smem_ptr_flag_bitsILi8EEENSQ_INS5_IJSE_NSA_ILi8EEEEEENS5_IJSB_SE_EEEEEEEvNS4_8identityESX_NSY_INSZ_ILi3ELi4ELi3EEES12_NSQ_INS5_IJNSA_ILi128EEES13_EEENS5_IJSB_S1A_EEEEEEEvS18_EENS_8epilogue10collective18CollectiveEpilogueINS1G_23Sm100TmaWarpSpecializedILi4ELi2ELi32ELb0ELb0EEEJSG_NS5_IJNSQ_ISE_SB_EES1L_EEEaNS5_IJlSB_lEEEaS1N_NS1G_6fusion15FusionCallbacksIS1K_NS1O_17LinearCombinationIaiaiLNS_15FloatRoundStyleE2EEESG_S1M_JEEENS4_5SM1004TMEM4LOAD26SM100_TMEM_LOAD_16dp32b32xESX_NSY_IS10_S12_NSQ_INS5_IJS13_SE_EEENS5_IJSE_SB_EEEEEEENS4_39AutoVectorizingCopyWithAssumedAlignmentILi128EEENS4_14SM90_TMA_STOREES21_S23_S23_EEEvvEEEEvNT_6ParamsE --------------------------
	.section	.nv.constant0._ZN7cutlass13device_kernelINS_4gemm6kernel13GemmUniversalIN4cute5tupleIJiiiiEEENS1_10collective13CollectiveMmaINS1_35MainloopSm100TmaUmmaWarpSpecializedILi10ELi2ELi4ENS5_IJNS4_1CILi1EEESB_SB_EEEEENS5_IJNSA_ILi64EEENSA_ILi256EEESE_EEEaNS5_IJSB_llEEEaSH_NS4_8TiledMMAINS4_8MMA_AtomIJNS4_15SM100_MMA_S8_SSIaaiLi64ELi256ELNS4_4UMMA5MajorE1ELSM_1ELNSL_8SaturateE0EEEEEENS4_6LayoutISC_NS5_IJNSA_ILi0EEESR_SR_EEEEENS5_IJNS4_10UnderscoreESU_SU_EEEEENS4_13SM90_TMA_LOADENS4_14ComposedLayoutINS4_7SwizzleILi2ELi4ELi3EEENS4_18smem_ptr_flag_bitsILi8EEENSQ_INS5_IJSE_NSA_ILi8EEEEEENS5_IJSB_SE_EEEEEEEvNS4_8identityESX_NSY_INSZ_ILi3ELi4ELi3EEES12_NSQ_INS5_IJNSA_ILi128EEES13_EEENS5_IJSB_S1A_EEEEEEEvS18_EENS_8epilogue10collective18CollectiveEpilogueINS1G_23Sm100TmaWarpSpecializedILi4ELi2ELi32ELb0ELb0EEEJSG_NS5_IJNSQ_ISE_SB_EES1L_EEEaNS5_IJlSB_lEEEaS1N_NS1G_6fusion15FusionCallbacksIS1K_NS1O_17LinearCombinationIaiaiLNS_15FloatRoundStyleE2EEESG_S1M_JEEENS4_5SM1004TMEM4LOAD26SM100_TMEM_LOAD_16dp32b32xESX_NSY_IS10_S12_NSQ_INS5_IJS13_SE_EEENS5_IJSE_SB_EEEEEEENS4_39AutoVectorizingCopyWithAssumedAlignmentILi128EEENS4_14SM90_TMA_STOREES21_S23_S23_EEEvvEEEEvNT_6ParamsE,"a",@progbits
	.sectionflags	@""
	.align	4
.nv.constant0._ZN7cutlass13device_kernelINS_4gemm6kernel13GemmUniversalIN4cute5tupleIJiiiiEEENS1_10collective13CollectiveMmaINS1_35MainloopSm100TmaUmmaWarpSpecializedILi10ELi2ELi4ENS5_IJNS4_1CILi1EEESB_SB_EEEEENS5_IJNSA_ILi64EEENSA_ILi256EEESE_EEEaNS5_IJSB_llEEEaSH_NS4_8TiledMMAINS4_8MMA_AtomIJNS4_15SM100_MMA_S8_SSIaaiLi64ELi256ELNS4_4UMMA5MajorE1ELSM_1ELNSL_8SaturateE0EEEEEENS4_6LayoutISC_NS5_IJNSA_ILi0EEESR_SR_EEEEENS5_IJNS4_10UnderscoreESU_SU_EEEEENS4_13SM90_TMA_LOADENS4_14ComposedLayoutINS4_7SwizzleILi2ELi4ELi3EEENS4_18smem_ptr_flag_bitsILi8EEENSQ_INS5_IJSE_NSA_ILi8EEEEEENS5_IJSB_SE_EEEEEEEvNS4_8identityESX_NSY_INSZ_ILi3ELi4ELi3EEES12_NSQ_INS5_IJNSA_ILi128EEES13_EEENS5_IJSB_S1A_EEEEEEEvS18_EENS_8epilogue10collective18CollectiveEpilogueINS1G_23Sm100TmaWarpSpecializedILi4ELi2ELi32ELb0ELb0EEEJSG_NS5_IJNSQ_ISE_SB_EES1L_EEEaNS5_IJlSB_lEEEaS1N_NS1G_6fusion15FusionCallbacksIS1K_NS1O_17LinearCombinationIaiaiLNS_15FloatRoundStyleE2EEESG_S1M_JEEENS4_5SM1004TMEM4LOAD26SM100_TMEM_LOAD_16dp32b32xESX_NSY_IS10_S12_NSQ_INS5_IJS13_SE_EEENS5_IJSE_SB_EEEEEEENS4_39AutoVectorizingCopyWithAssumedAlignmentILi128EEENS4_14SM90_TMA_STOREES21_S23_S23_EEEvvEEEEvNT_6ParamsE:
	.zero		2944


//--------------------- SYMBOLS --------------------------

	.type		.nv.reservedSmem.offset0,@object
	.size		.nv.reservedSmem.offset0,0x4
	.type		.nv.reservedSmem.cap,@object
	.size		.nv.reservedSmem.cap,0x4
	.type		__assertfail,@function
